//
// Generated by NVIDIA NVVM Compiler
//
// Compiler Build ID: CL-36424714
// Cuda compilation tools, release 13.0, V13.0.88
// Based on NVVM 20.0.0
//

.version 9.0
.target sm_100
.address_size 64

	// .globl	_Z18hybridSparseKernelPKfS0_PfPiS1_S2_S2_S1_iiiS2_

.visible .entry _Z18hybridSparseKernelPKfS0_PfPiS1_S2_S2_S1_iiiS2_(
	.param .u64 .ptr .align 1 _Z18hybridSparseKernelPKfS0_PfPiS1_S2_S2_S1_iiiS2__param_0,
	.param .u64 .ptr .align 1 _Z18hybridSparseKernelPKfS0_PfPiS1_S2_S2_S1_iiiS2__param_1,
	.param .u64 .ptr .align 1 _Z18hybridSparseKernelPKfS0_PfPiS1_S2_S2_S1_iiiS2__param_2,
	.param .u64 .ptr .align 1 _Z18hybridSparseKernelPKfS0_PfPiS1_S2_S2_S1_iiiS2__param_3,
	.param .u64 .ptr .align 1 _Z18hybridSparseKernelPKfS0_PfPiS1_S2_S2_S1_iiiS2__param_4,
	.param .u64 .ptr .align 1 _Z18hybridSparseKernelPKfS0_PfPiS1_S2_S2_S1_iiiS2__param_5,
	.param .u64 .ptr .align 1 _Z18hybridSparseKernelPKfS0_PfPiS1_S2_S2_S1_iiiS2__param_6,
	.param .u64 .ptr .align 1 _Z18hybridSparseKernelPKfS0_PfPiS1_S2_S2_S1_iiiS2__param_7,
	.param .u32 _Z18hybridSparseKernelPKfS0_PfPiS1_S2_S2_S1_iiiS2__param_8,
	.param .u32 _Z18hybridSparseKernelPKfS0_PfPiS1_S2_S2_S1_iiiS2__param_9,
	.param .u32 _Z18hybridSparseKernelPKfS0_PfPiS1_S2_S2_S1_iiiS2__param_10,
	.param .u64 .ptr .align 1 _Z18hybridSparseKernelPKfS0_PfPiS1_S2_S2_S1_iiiS2__param_11
)
{
	.reg .pred 	%p<74>;
	.reg .b32 	%r<249>;
	.reg .b32 	%f<193>;
	.reg .b64 	%rd<257>;

	ld.param.u64 	%rd39, [_Z18hybridSparseKernelPKfS0_PfPiS1_S2_S2_S1_iiiS2__param_1];
	ld.param.u64 	%rd40, [_Z18hybridSparseKernelPKfS0_PfPiS1_S2_S2_S1_iiiS2__param_2];
	ld.param.u64 	%rd41, [_Z18hybridSparseKernelPKfS0_PfPiS1_S2_S2_S1_iiiS2__param_3];
	ld.param.u64 	%rd42, [_Z18hybridSparseKernelPKfS0_PfPiS1_S2_S2_S1_iiiS2__param_4];
	ld.param.u64 	%rd36, [_Z18hybridSparseKernelPKfS0_PfPiS1_S2_S2_S1_iiiS2__param_5];
	ld.param.u64 	%rd43, [_Z18hybridSparseKernelPKfS0_PfPiS1_S2_S2_S1_iiiS2__param_6];
	ld.param.u32 	%r119, [_Z18hybridSparseKernelPKfS0_PfPiS1_S2_S2_S1_iiiS2__param_8];
	ld.param.u32 	%r120, [_Z18hybridSparseKernelPKfS0_PfPiS1_S2_S2_S1_iiiS2__param_9];
	cvta.to.global.u64 	%rd1, %rd40;
	cvta.to.global.u64 	%rd2, %rd41;
	cvta.to.global.u64 	%rd3, %rd39;
	cvta.to.global.u64 	%rd4, %rd43;
	cvta.to.global.u64 	%rd5, %rd42;
	cvta.to.global.u64 	%rd6, %rd36;
	mov.u32 	%r122, %ctaid.x;
	mov.u32 	%r123, %ntid.x;
	mul.lo.s32 	%r1, %r122, %r123;
	mov.u32 	%r124, %tid.x;
	add.s32 	%r2, %r1, %r124;
	setp.ge.s32 	%p1, %r2, %r120;
	@%p1 bra 	$L__BB0_110;
	ld.param.u32 	%r204, [_Z18hybridSparseKernelPKfS0_PfPiS1_S2_S2_S1_iiiS2__param_10];
	setp.lt.s32 	%p2, %r204, 1;
	mov.b32 	%r223, 0;
	@%p2 bra 	$L__BB0_15;
	ld.param.u32 	%r205, [_Z18hybridSparseKernelPKfS0_PfPiS1_S2_S2_S1_iiiS2__param_10];
	mul.lo.s32 	%r219, %r205, %r2;
	setp.lt.u32 	%p3, %r205, 4;
	mov.b32 	%r215, 0;
	mov.u32 	%r223, %r215;
	@%p3 bra 	$L__BB0_7;
	ld.param.u32 	%r206, [_Z18hybridSparseKernelPKfS0_PfPiS1_S2_S2_S1_iiiS2__param_10];
	and.b32  	%r130, %r206, 2147483644;
	neg.s32 	%r221, %r130;
	mov.b32 	%r223, 0;
	mov.b32 	%r220, 1;
$L__BB0_4:
	ld.param.u64 	%rd244, [_Z18hybridSparseKernelPKfS0_PfPiS1_S2_S2_S1_iiiS2__param_0];
	mul.wide.s32 	%rd44, %r219, 4;
	cvta.to.global.u64 	%rd45, %rd244;
	add.s64 	%rd46, %rd45, %rd44;
	add.s64 	%rd7, %rd46, 8;
	ld.global.f32 	%f2, [%rd46];
	setp.eq.f32 	%p4, %f2, 0f00000000;
	@%p4 bra 	$L__BB0_113;
	setp.ge.s32 	%p5, %r223, %r119;
	@%p5 bra 	$L__BB0_111;
	mad.lo.s32 	%r133, %r223, %r120, %r2;
	mul.wide.s32 	%rd52, %r133, 4;
	add.s64 	%rd53, %rd1, %rd52;
	st.global.f32 	[%rd53], %f2;
	add.s64 	%rd54, %rd2, %rd52;
	add.s32 	%r134, %r220, -1;
	st.global.u32 	[%rd54], %r134;
	bra.uni 	$L__BB0_112;
$L__BB0_7:
	ld.param.u32 	%r208, [_Z18hybridSparseKernelPKfS0_PfPiS1_S2_S2_S1_iiiS2__param_10];
	and.b32  	%r8, %r208, 3;
	setp.eq.s32 	%p13, %r8, 0;
	@%p13 bra 	$L__BB0_15;
	ld.param.u32 	%r209, [_Z18hybridSparseKernelPKfS0_PfPiS1_S2_S2_S1_iiiS2__param_10];
	mad.lo.s32 	%r214, %r209, %r2, %r215;
	neg.s32 	%r213, %r8;
$L__BB0_9:
	.pragma "nounroll";
	ld.param.u64 	%rd245, [_Z18hybridSparseKernelPKfS0_PfPiS1_S2_S2_S1_iiiS2__param_0];
	mul.wide.s32 	%rd79, %r214, 4;
	cvta.to.global.u64 	%rd80, %rd245;
	add.s64 	%rd81, %rd80, %rd79;
	ld.global.f32 	%f1, [%rd81];
	setp.eq.f32 	%p14, %f1, 0f00000000;
	@%p14 bra 	$L__BB0_14;
	setp.lt.s32 	%p15, %r223, %r119;
	@%p15 bra 	$L__BB0_12;
	ld.param.u64 	%rd252, [_Z18hybridSparseKernelPKfS0_PfPiS1_S2_S2_S1_iiiS2__param_11];
	cvta.to.global.u64 	%rd82, %rd252;
	atom.global.add.u32 	%r145, [%rd82], 1;
	mul.wide.s32 	%rd83, %r145, 4;
	add.s64 	%rd84, %rd5, %rd83;
	st.global.f32 	[%rd84], %f1;
	add.s64 	%rd85, %rd6, %rd83;
	st.global.u32 	[%rd85], %r2;
	add.s64 	%rd86, %rd4, %rd83;
	st.global.u32 	[%rd86], %r215;
	bra.uni 	$L__BB0_13;
$L__BB0_12:
	mad.lo.s32 	%r146, %r223, %r120, %r2;
	mul.wide.s32 	%rd87, %r146, 4;
	add.s64 	%rd88, %rd1, %rd87;
	st.global.f32 	[%rd88], %f1;
	add.s64 	%rd89, %rd2, %rd87;
	st.global.u32 	[%rd89], %r215;
$L__BB0_13:
	add.s32 	%r223, %r223, 1;
$L__BB0_14:
	add.s32 	%r215, %r215, 1;
	add.s32 	%r214, %r214, 1;
	add.s32 	%r213, %r213, 1;
	setp.ne.s32 	%p16, %r213, 0;
	@%p16 bra 	$L__BB0_9;
$L__BB0_15:
	setp.ge.s32 	%p17, %r223, %r119;
	@%p17 bra 	$L__BB0_27;
	sub.s32 	%r21, %r119, %r223;
	sub.s32 	%r147, %r223, %r119;
	setp.gt.u32 	%p18, %r147, -8;
	@%p18 bra 	$L__BB0_19;
	mad.lo.s32 	%r231, %r223, %r120, %r2;
	and.b32  	%r148, %r21, -8;
	neg.s32 	%r230, %r148;
	mul.wide.s32 	%rd93, %r120, 4;
$L__BB0_18:
	.pragma "nounroll";
	mul.wide.s32 	%rd90, %r231, 4;
	add.s64 	%rd91, %rd1, %rd90;
	mov.b32 	%r149, 0;
	st.global.u32 	[%rd91], %r149;
	add.s64 	%rd92, %rd2, %rd90;
	mov.b32 	%r150, -1;
	st.global.u32 	[%rd92], %r150;
	add.s64 	%rd94, %rd91, %rd93;
	st.global.u32 	[%rd94], %r149;
	add.s64 	%rd95, %rd92, %rd93;
	st.global.u32 	[%rd95], %r150;
	add.s64 	%rd96, %rd94, %rd93;
	st.global.u32 	[%rd96], %r149;
	add.s64 	%rd97, %rd95, %rd93;
	st.global.u32 	[%rd97], %r150;
	add.s64 	%rd98, %rd96, %rd93;
	st.global.u32 	[%rd98], %r149;
	add.s64 	%rd99, %rd97, %rd93;
	st.global.u32 	[%rd99], %r150;
	add.s64 	%rd100, %rd98, %rd93;
	st.global.u32 	[%rd100], %r149;
	add.s64 	%rd101, %rd99, %rd93;
	st.global.u32 	[%rd101], %r150;
	add.s64 	%rd102, %rd100, %rd93;
	st.global.u32 	[%rd102], %r149;
	add.s64 	%rd103, %rd101, %rd93;
	st.global.u32 	[%rd103], %r150;
	add.s64 	%rd104, %rd102, %rd93;
	st.global.u32 	[%rd104], %r149;
	add.s64 	%rd105, %rd103, %rd93;
	st.global.u32 	[%rd105], %r150;
	add.s64 	%rd106, %rd104, %rd93;
	st.global.u32 	[%rd106], %r149;
	add.s64 	%rd107, %rd105, %rd93;
	st.global.u32 	[%rd107], %r150;
	add.s32 	%r223, %r223, 8;
	shl.b32 	%r151, %r120, 3;
	add.s32 	%r231, %r231, %r151;
	add.s32 	%r230, %r230, 8;
	setp.eq.s32 	%p19, %r230, 0;
	@%p19 bra 	$L__BB0_19;
	bra.uni 	$L__BB0_18;
$L__BB0_19:
	and.b32  	%r41, %r21, 7;
	setp.eq.s32 	%p20, %r41, 0;
	@%p20 bra 	$L__BB0_27;
	and.b32  	%r42, %r21, 3;
	setp.lt.u32 	%p21, %r41, 4;
	@%p21 bra 	$L__BB0_22;
	mad.lo.s32 	%r152, %r223, %r120, %r2;
	mul.wide.s32 	%rd108, %r152, 4;
	add.s64 	%rd109, %rd1, %rd108;
	mov.b32 	%r153, 0;
	st.global.u32 	[%rd109], %r153;
	add.s64 	%rd110, %rd2, %rd108;
	mov.b32 	%r154, -1;
	st.global.u32 	[%rd110], %r154;
	mul.wide.s32 	%rd111, %r120, 4;
	add.s64 	%rd112, %rd109, %rd111;
	st.global.u32 	[%rd112], %r153;
	add.s64 	%rd113, %rd110, %rd111;
	st.global.u32 	[%rd113], %r154;
	add.s64 	%rd114, %rd112, %rd111;
	st.global.u32 	[%rd114], %r153;
	add.s64 	%rd115, %rd113, %rd111;
	st.global.u32 	[%rd115], %r154;
	add.s64 	%rd116, %rd114, %rd111;
	st.global.u32 	[%rd116], %r153;
	add.s64 	%rd117, %rd115, %rd111;
	st.global.u32 	[%rd117], %r154;
	add.s32 	%r223, %r223, 4;
$L__BB0_22:
	setp.eq.s32 	%p22, %r42, 0;
	@%p22 bra 	$L__BB0_27;
	setp.eq.s32 	%p23, %r42, 1;
	@%p23 bra 	$L__BB0_25;
	mad.lo.s32 	%r155, %r223, %r120, %r2;
	mul.wide.s32 	%rd118, %r155, 4;
	add.s64 	%rd119, %rd1, %rd118;
	mov.b32 	%r156, 0;
	st.global.u32 	[%rd119], %r156;
	add.s64 	%rd120, %rd2, %rd118;
	mov.b32 	%r157, -1;
	st.global.u32 	[%rd120], %r157;
	mul.wide.s32 	%rd121, %r120, 4;
	add.s64 	%rd122, %rd119, %rd121;
	st.global.u32 	[%rd122], %r156;
	add.s64 	%rd123, %rd120, %rd121;
	st.global.u32 	[%rd123], %r157;
	add.s32 	%r223, %r223, 2;
$L__BB0_25:
	and.b32  	%r158, %r21, 1;
	setp.eq.b32 	%p24, %r158, 1;
	not.pred 	%p25, %p24;
	@%p25 bra 	$L__BB0_27;
	mad.lo.s32 	%r159, %r223, %r120, %r2;
	mul.wide.s32 	%rd124, %r159, 4;
	add.s64 	%rd125, %rd1, %rd124;
	mov.b32 	%r160, 0;
	st.global.u32 	[%rd125], %r160;
	add.s64 	%rd126, %rd2, %rd124;
	mov.b32 	%r161, -1;
	st.global.u32 	[%rd126], %r161;
$L__BB0_27:
	setp.lt.s32 	%p26, %r119, 1;
	mov.f32 	%f150, 0f00000000;
	@%p26 bra 	$L__BB0_68;
	setp.lt.u32 	%p27, %r119, 8;
	mov.f32 	%f150, 0f00000000;
	mov.b32 	%r243, 0;
	@%p27 bra 	$L__BB0_47;
	and.b32  	%r163, %r119, 2147483640;
	neg.s32 	%r241, %r163;
	add.s32 	%r165, %r124, %r120;
	add.s32 	%r240, %r165, %r1;
	shl.b32 	%r166, %r120, 1;
	add.s32 	%r239, %r2, %r166;
	mad.lo.s32 	%r238, %r120, 3, %r2;
	shl.b32 	%r167, %r120, 2;
	add.s32 	%r237, %r2, %r167;
	mad.lo.s32 	%r236, %r120, 5, %r2;
	mad.lo.s32 	%r235, %r120, 6, %r2;
	mad.lo.s32 	%r234, %r120, 7, %r2;
	mov.f32 	%f150, 0f00000000;
	mul.wide.s32 	%rd8, %r120, 4;
	mov.u32 	%r233, %r2;
$L__BB0_30:
	.pragma "nounroll";
	mul.wide.s32 	%rd127, %r233, 4;
	add.s64 	%rd128, %rd2, %rd127;
	ld.global.u32 	%r70, [%rd128];
	setp.eq.s32 	%p28, %r70, -1;
	@%p28 bra 	$L__BB0_32;
	add.s64 	%rd130, %rd1, %rd127;
	ld.global.f32 	%f84, [%rd130];
	mul.wide.s32 	%rd131, %r70, 4;
	add.s64 	%rd132, %rd3, %rd131;
	ld.global.f32 	%f85, [%rd132];
	fma.rn.f32 	%f150, %f84, %f85, %f150;
$L__BB0_32:
	add.s64 	%rd134, %rd2, %rd127;
	add.s64 	%rd135, %rd134, %rd8;
	ld.global.u32 	%r71, [%rd135];
	setp.eq.s32 	%p29, %r71, -1;
	@%p29 bra 	$L__BB0_34;
	mul.wide.s32 	%rd136, %r240, 4;
	add.s64 	%rd137, %rd1, %rd136;
	ld.global.f32 	%f86, [%rd137];
	mul.wide.s32 	%rd138, %r71, 4;
	add.s64 	%rd139, %rd3, %rd138;
	ld.global.f32 	%f87, [%rd139];
	fma.rn.f32 	%f150, %f86, %f87, %f150;
$L__BB0_34:
	add.s64 	%rd141, %rd2, %rd127;
	add.s64 	%rd142, %rd141, %rd8;
	add.s64 	%rd9, %rd142, %rd8;
	ld.global.u32 	%r72, [%rd9];
	setp.eq.s32 	%p30, %r72, -1;
	@%p30 bra 	$L__BB0_36;
	mul.wide.s32 	%rd143, %r239, 4;
	add.s64 	%rd144, %rd1, %rd143;
	ld.global.f32 	%f88, [%rd144];
	mul.wide.s32 	%rd145, %r72, 4;
	add.s64 	%rd146, %rd3, %rd145;
	ld.global.f32 	%f89, [%rd146];
	fma.rn.f32 	%f150, %f88, %f89, %f150;
$L__BB0_36:
	add.s64 	%rd10, %rd9, %rd8;
	ld.global.u32 	%r73, [%rd10];
	setp.eq.s32 	%p31, %r73, -1;
	@%p31 bra 	$L__BB0_38;
	mul.wide.s32 	%rd147, %r238, 4;
	add.s64 	%rd148, %rd1, %rd147;
	ld.global.f32 	%f90, [%rd148];
	mul.wide.s32 	%rd149, %r73, 4;
	add.s64 	%rd150, %rd3, %rd149;
	ld.global.f32 	%f91, [%rd150];
	fma.rn.f32 	%f150, %f90, %f91, %f150;
$L__BB0_38:
	add.s64 	%rd11, %rd10, %rd8;
	ld.global.u32 	%r74, [%rd11];
	setp.eq.s32 	%p32, %r74, -1;
	@%p32 bra 	$L__BB0_40;
	mul.wide.s32 	%rd151, %r237, 4;
	add.s64 	%rd152, %rd1, %rd151;
	ld.global.f32 	%f92, [%rd152];
	mul.wide.s32 	%rd153, %r74, 4;
	add.s64 	%rd154, %rd3, %rd153;
	ld.global.f32 	%f93, [%rd154];
	fma.rn.f32 	%f150, %f92, %f93, %f150;
$L__BB0_40:
	add.s64 	%rd12, %rd11, %rd8;
	ld.global.u32 	%r75, [%rd12];
	setp.eq.s32 	%p33, %r75, -1;
	@%p33 bra 	$L__BB0_42;
	mul.wide.s32 	%rd155, %r236, 4;
	add.s64 	%rd156, %rd1, %rd155;
	ld.global.f32 	%f94, [%rd156];
	mul.wide.s32 	%rd157, %r75, 4;
	add.s64 	%rd158, %rd3, %rd157;
	ld.global.f32 	%f95, [%rd158];
	fma.rn.f32 	%f150, %f94, %f95, %f150;
$L__BB0_42:
	add.s64 	%rd13, %rd12, %rd8;
	ld.global.u32 	%r76, [%rd13];
	setp.eq.s32 	%p34, %r76, -1;
	@%p34 bra 	$L__BB0_44;
	mul.wide.s32 	%rd159, %r235, 4;
	add.s64 	%rd160, %rd1, %rd159;
	ld.global.f32 	%f96, [%rd160];
	mul.wide.s32 	%rd161, %r76, 4;
	add.s64 	%rd162, %rd3, %rd161;
	ld.global.f32 	%f97, [%rd162];
	fma.rn.f32 	%f150, %f96, %f97, %f150;
$L__BB0_44:
	add.s64 	%rd163, %rd13, %rd8;
	ld.global.u32 	%r77, [%rd163];
	setp.eq.s32 	%p35, %r77, -1;
	@%p35 bra 	$L__BB0_46;
	mul.wide.s32 	%rd164, %r234, 4;
	add.s64 	%rd165, %rd1, %rd164;
	ld.global.f32 	%f98, [%rd165];
	mul.wide.s32 	%rd166, %r77, 4;
	add.s64 	%rd167, %rd3, %rd166;
	ld.global.f32 	%f99, [%rd167];
	fma.rn.f32 	%f150, %f98, %f99, %f150;
$L__BB0_46:
	and.b32  	%r243, %r119, 2147483640;
	add.s32 	%r241, %r241, 8;
	shl.b32 	%r168, %r120, 3;
	add.s32 	%r240, %r240, %r168;
	add.s32 	%r239, %r239, %r168;
	add.s32 	%r238, %r238, %r168;
	add.s32 	%r237, %r237, %r168;
	add.s32 	%r236, %r236, %r168;
	add.s32 	%r235, %r235, %r168;
	add.s32 	%r234, %r234, %r168;
	add.s32 	%r233, %r233, %r168;
	setp.ne.s32 	%p36, %r241, 0;
	@%p36 bra 	$L__BB0_30;
$L__BB0_47:
	and.b32  	%r89, %r119, 7;
	setp.eq.s32 	%p37, %r89, 0;
	@%p37 bra 	$L__BB0_68;
	and.b32  	%r90, %r119, 3;
	setp.lt.u32 	%p38, %r89, 4;
	@%p38 bra 	$L__BB0_58;
	mad.lo.s32 	%r91, %r243, %r120, %r2;
	mul.wide.s32 	%rd168, %r91, 4;
	add.s64 	%rd14, %rd2, %rd168;
	ld.global.u32 	%r92, [%rd14];
	setp.eq.s32 	%p39, %r92, -1;
	@%p39 bra 	$L__BB0_51;
	add.s64 	%rd170, %rd1, %rd168;
	ld.global.f32 	%f101, [%rd170];
	mul.wide.s32 	%rd171, %r92, 4;
	add.s64 	%rd172, %rd3, %rd171;
	ld.global.f32 	%f102, [%rd172];
	fma.rn.f32 	%f150, %f101, %f102, %f150;
$L__BB0_51:
	add.s32 	%r93, %r91, %r120;
	mul.wide.s32 	%rd15, %r120, 4;
	add.s64 	%rd16, %rd14, %rd15;
	ld.global.u32 	%r94, [%rd16];
	setp.eq.s32 	%p40, %r94, -1;
	@%p40 bra 	$L__BB0_53;
	mul.wide.s32 	%rd173, %r93, 4;
	add.s64 	%rd174, %rd1, %rd173;
	ld.global.f32 	%f103, [%rd174];
	mul.wide.s32 	%rd175, %r94, 4;
	add.s64 	%rd176, %rd3, %rd175;
	ld.global.f32 	%f104, [%rd176];
	fma.rn.f32 	%f150, %f103, %f104, %f150;
$L__BB0_53:
	add.s32 	%r95, %r93, %r120;
	add.s64 	%rd17, %rd16, %rd15;
	ld.global.u32 	%r96, [%rd17];
	setp.eq.s32 	%p41, %r96, -1;
	@%p41 bra 	$L__BB0_55;
	mul.wide.s32 	%rd177, %r95, 4;
	add.s64 	%rd178, %rd1, %rd177;
	ld.global.f32 	%f105, [%rd178];
	mul.wide.s32 	%rd179, %r96, 4;
	add.s64 	%rd180, %rd3, %rd179;
	ld.global.f32 	%f106, [%rd180];
	fma.rn.f32 	%f150, %f105, %f106, %f150;
$L__BB0_55:
	add.s64 	%rd181, %rd17, %rd15;
	ld.global.u32 	%r97, [%rd181];
	setp.eq.s32 	%p42, %r97, -1;
	@%p42 bra 	$L__BB0_57;
	add.s32 	%r169, %r95, %r120;
	mul.wide.s32 	%rd182, %r169, 4;
	add.s64 	%rd183, %rd1, %rd182;
	ld.global.f32 	%f107, [%rd183];
	mul.wide.s32 	%rd184, %r97, 4;
	add.s64 	%rd185, %rd3, %rd184;
	ld.global.f32 	%f108, [%rd185];
	fma.rn.f32 	%f150, %f107, %f108, %f150;
$L__BB0_57:
	add.s32 	%r243, %r243, 4;
$L__BB0_58:
	setp.eq.s32 	%p43, %r90, 0;
	@%p43 bra 	$L__BB0_68;
	setp.eq.s32 	%p44, %r90, 1;
	@%p44 bra 	$L__BB0_65;
	mad.lo.s32 	%r100, %r243, %r120, %r2;
	mul.wide.s32 	%rd186, %r100, 4;
	add.s64 	%rd18, %rd2, %rd186;
	ld.global.u32 	%r101, [%rd18];
	setp.eq.s32 	%p45, %r101, -1;
	@%p45 bra 	$L__BB0_62;
	add.s64 	%rd188, %rd1, %rd186;
	ld.global.f32 	%f110, [%rd188];
	mul.wide.s32 	%rd189, %r101, 4;
	add.s64 	%rd190, %rd3, %rd189;
	ld.global.f32 	%f111, [%rd190];
	fma.rn.f32 	%f150, %f110, %f111, %f150;
$L__BB0_62:
	mul.wide.s32 	%rd191, %r120, 4;
	add.s64 	%rd192, %rd18, %rd191;
	ld.global.u32 	%r102, [%rd192];
	setp.eq.s32 	%p46, %r102, -1;
	@%p46 bra 	$L__BB0_64;
	add.s32 	%r170, %r100, %r120;
	mul.wide.s32 	%rd193, %r170, 4;
	add.s64 	%rd194, %rd1, %rd193;
	ld.global.f32 	%f112, [%rd194];
	mul.wide.s32 	%rd195, %r102, 4;
	add.s64 	%rd196, %rd3, %rd195;
	ld.global.f32 	%f113, [%rd196];
	fma.rn.f32 	%f150, %f112, %f113, %f150;
$L__BB0_64:
	add.s32 	%r243, %r243, 2;
$L__BB0_65:
	and.b32  	%r171, %r119, 1;
	setp.eq.b32 	%p47, %r171, 1;
	not.pred 	%p48, %p47;
	@%p48 bra 	$L__BB0_68;
	mad.lo.s32 	%r105, %r243, %r120, %r2;
	mul.wide.s32 	%rd197, %r105, 4;
	add.s64 	%rd198, %rd2, %rd197;
	ld.global.u32 	%r106, [%rd198];
	setp.eq.s32 	%p49, %r106, -1;
	@%p49 bra 	$L__BB0_68;
	add.s64 	%rd200, %rd1, %rd197;
	ld.global.f32 	%f114, [%rd200];
	mul.wide.s32 	%rd201, %r106, 4;
	add.s64 	%rd202, %rd3, %rd201;
	ld.global.f32 	%f115, [%rd202];
	fma.rn.f32 	%f150, %f114, %f115, %f150;
$L__BB0_68:
	ld.param.u64 	%rd253, [_Z18hybridSparseKernelPKfS0_PfPiS1_S2_S2_S1_iiiS2__param_11];
	cvta.to.global.u64 	%rd203, %rd253;
	ld.global.u32 	%r107, [%rd203];
	setp.lt.s32 	%p50, %r107, 1;
	@%p50 bra 	$L__BB0_109;
	ld.param.u64 	%rd246, [_Z18hybridSparseKernelPKfS0_PfPiS1_S2_S2_S1_iiiS2__param_5];
	cvta.to.global.u64 	%rd19, %rd246;
	and.b32  	%r108, %r107, 7;
	setp.lt.u32 	%p51, %r107, 8;
	mov.b32 	%r247, 0;
	@%p51 bra 	$L__BB0_88;
	and.b32  	%r247, %r107, 2147483640;
	neg.s32 	%r245, %r247;
	add.s64 	%rd256, %rd19, 16;
	add.s64 	%rd255, %rd5, 16;
	add.s64 	%rd254, %rd4, 16;
$L__BB0_71:
	.pragma "nounroll";
	ld.global.u32 	%r173, [%rd256+-16];
	setp.ne.s32 	%p52, %r173, %r2;
	@%p52 bra 	$L__BB0_73;
	ld.global.f32 	%f117, [%rd255+-16];
	ld.global.u32 	%r174, [%rd254+-16];
	mul.wide.s32 	%rd204, %r174, 4;
	add.s64 	%rd205, %rd3, %rd204;
	ld.global.f32 	%f118, [%rd205];
	fma.rn.f32 	%f150, %f117, %f118, %f150;
$L__BB0_73:
	ld.global.u32 	%r175, [%rd256+-12];
	setp.ne.s32 	%p53, %r175, %r2;
	@%p53 bra 	$L__BB0_75;
	ld.global.f32 	%f119, [%rd255+-12];
	ld.global.u32 	%r176, [%rd254+-12];
	mul.wide.s32 	%rd206, %r176, 4;
	add.s64 	%rd207, %rd3, %rd206;
	ld.global.f32 	%f120, [%rd207];
	fma.rn.f32 	%f150, %f119, %f120, %f150;
$L__BB0_75:
	ld.global.u32 	%r177, [%rd256+-8];
	setp.ne.s32 	%p54, %r177, %r2;
	@%p54 bra 	$L__BB0_77;
	ld.global.f32 	%f121, [%rd255+-8];
	ld.global.u32 	%r178, [%rd254+-8];
	mul.wide.s32 	%rd208, %r178, 4;
	add.s64 	%rd209, %rd3, %rd208;
	ld.global.f32 	%f122, [%rd209];
	fma.rn.f32 	%f150, %f121, %f122, %f150;
$L__BB0_77:
	ld.global.u32 	%r179, [%rd256+-4];
	setp.ne.s32 	%p55, %r179, %r2;
	@%p55 bra 	$L__BB0_79;
	ld.global.f32 	%f123, [%rd255+-4];
	ld.global.u32 	%r180, [%rd254+-4];
	mul.wide.s32 	%rd210, %r180, 4;
	add.s64 	%rd211, %rd3, %rd210;
	ld.global.f32 	%f124, [%rd211];
	fma.rn.f32 	%f150, %f123, %f124, %f150;
$L__BB0_79:
	ld.global.u32 	%r181, [%rd256];
	setp.ne.s32 	%p56, %r181, %r2;
	@%p56 bra 	$L__BB0_81;
	ld.global.f32 	%f125, [%rd255];
	ld.global.u32 	%r182, [%rd254];
	mul.wide.s32 	%rd212, %r182, 4;
	add.s64 	%rd213, %rd3, %rd212;
	ld.global.f32 	%f126, [%rd213];
	fma.rn.f32 	%f150, %f125, %f126, %f150;
$L__BB0_81:
	ld.global.u32 	%r183, [%rd256+4];
	setp.ne.s32 	%p57, %r183, %r2;
	@%p57 bra 	$L__BB0_83;
	ld.global.f32 	%f127, [%rd255+4];
	ld.global.u32 	%r184, [%rd254+4];
	mul.wide.s32 	%rd214, %r184, 4;
	add.s64 	%rd215, %rd3, %rd214;
	ld.global.f32 	%f128, [%rd215];
	fma.rn.f32 	%f150, %f127, %f128, %f150;
$L__BB0_83:
	ld.global.u32 	%r185, [%rd256+8];
	setp.ne.s32 	%p58, %r185, %r2;
	@%p58 bra 	$L__BB0_85;
	ld.global.f32 	%f129, [%rd255+8];
	ld.global.u32 	%r186, [%rd254+8];
	mul.wide.s32 	%rd216, %r186, 4;
	add.s64 	%rd217, %rd3, %rd216;
	ld.global.f32 	%f130, [%rd217];
	fma.rn.f32 	%f150, %f129, %f130, %f150;
$L__BB0_85:
	ld.global.u32 	%r187, [%rd256+12];
	setp.ne.s32 	%p59, %r187, %r2;
	@%p59 bra 	$L__BB0_87;
	ld.global.f32 	%f131, [%rd255+12];
	ld.global.u32 	%r188, [%rd254+12];
	mul.wide.s32 	%rd218, %r188, 4;
	add.s64 	%rd219, %rd3, %rd218;
	ld.global.f32 	%f132, [%rd219];
	fma.rn.f32 	%f150, %f131, %f132, %f150;
$L__BB0_87:
	add.s32 	%r245, %r245, 8;
	add.s64 	%rd256, %rd256, 32;
	add.s64 	%rd255, %rd255, 32;
	add.s64 	%rd254, %rd254, 32;
	setp.ne.s32 	%p60, %r245, 0;
	@%p60 bra 	$L__BB0_71;
$L__BB0_88:
	setp.eq.s32 	%p61, %r108, 0;
	@%p61 bra 	$L__BB0_109;
	and.b32  	%r114, %r107, 3;
	setp.lt.u32 	%p62, %r108, 4;
	@%p62 bra 	$L__BB0_99;
	mul.wide.u32 	%rd220, %r247, 4;
	add.s64 	%rd29, %rd19, %rd220;
	ld.global.u32 	%r189, [%rd29];
	setp.ne.s32 	%p63, %r189, %r2;
	add.s64 	%rd30, %rd5, %rd220;
	add.s64 	%rd31, %rd4, %rd220;
	@%p63 bra 	$L__BB0_92;
	ld.global.f32 	%f134, [%rd30];
	ld.global.u32 	%r190, [%rd31];
	mul.wide.s32 	%rd221, %r190, 4;
	add.s64 	%rd222, %rd3, %rd221;
	ld.global.f32 	%f135, [%rd222];
	fma.rn.f32 	%f150, %f134, %f135, %f150;
$L__BB0_92:
	ld.global.u32 	%r191, [%rd29+4];
	setp.ne.s32 	%p64, %r191, %r2;
	@%p64 bra 	$L__BB0_94;
	ld.global.f32 	%f136, [%rd30+4];
	ld.global.u32 	%r192, [%rd31+4];
	mul.wide.s32 	%rd223, %r192, 4;
	add.s64 	%rd224, %rd3, %rd223;
	ld.global.f32 	%f137, [%rd224];
	fma.rn.f32 	%f150, %f136, %f137, %f150;
$L__BB0_94:
	ld.global.u32 	%r193, [%rd29+8];
	setp.ne.s32 	%p65, %r193, %r2;
	@%p65 bra 	$L__BB0_96;
	ld.global.f32 	%f138, [%rd30+8];
	ld.global.u32 	%r194, [%rd31+8];
	mul.wide.s32 	%rd225, %r194, 4;
	add.s64 	%rd226, %rd3, %rd225;
	ld.global.f32 	%f139, [%rd226];
	fma.rn.f32 	%f150, %f138, %f139, %f150;
$L__BB0_96:
	ld.global.u32 	%r195, [%rd29+12];
	setp.ne.s32 	%p66, %r195, %r2;
	@%p66 bra 	$L__BB0_98;
	ld.global.f32 	%f140, [%rd30+12];
	ld.global.u32 	%r196, [%rd31+12];
	mul.wide.s32 	%rd227, %r196, 4;
	add.s64 	%rd228, %rd3, %rd227;
	ld.global.f32 	%f141, [%rd228];
	fma.rn.f32 	%f150, %f140, %f141, %f150;
$L__BB0_98:
	add.s32 	%r247, %r247, 4;
$L__BB0_99:
	setp.eq.s32 	%p67, %r114, 0;
	@%p67 bra 	$L__BB0_109;
	setp.eq.s32 	%p68, %r114, 1;
	@%p68 bra 	$L__BB0_106;
	mul.wide.u32 	%rd229, %r247, 4;
	add.s64 	%rd32, %rd19, %rd229;
	ld.global.u32 	%r197, [%rd32];
	setp.ne.s32 	%p69, %r197, %r2;
	add.s64 	%rd33, %rd5, %rd229;
	add.s64 	%rd34, %rd4, %rd229;
	@%p69 bra 	$L__BB0_103;
	ld.global.f32 	%f143, [%rd33];
	ld.global.u32 	%r198, [%rd34];
	mul.wide.s32 	%rd230, %r198, 4;
	add.s64 	%rd231, %rd3, %rd230;
	ld.global.f32 	%f144, [%rd231];
	fma.rn.f32 	%f150, %f143, %f144, %f150;
$L__BB0_103:
	ld.global.u32 	%r199, [%rd32+4];
	setp.ne.s32 	%p70, %r199, %r2;
	@%p70 bra 	$L__BB0_105;
	ld.global.f32 	%f145, [%rd33+4];
	ld.global.u32 	%r200, [%rd34+4];
	mul.wide.s32 	%rd232, %r200, 4;
	add.s64 	%rd233, %rd3, %rd232;
	ld.global.f32 	%f146, [%rd233];
	fma.rn.f32 	%f150, %f145, %f146, %f150;
$L__BB0_105:
	add.s32 	%r247, %r247, 2;
$L__BB0_106:
	and.b32  	%r201, %r107, 1;
	setp.eq.b32 	%p71, %r201, 1;
	not.pred 	%p72, %p71;
	@%p72 bra 	$L__BB0_109;
	mul.wide.u32 	%rd234, %r247, 4;
	add.s64 	%rd235, %rd19, %rd234;
	ld.global.u32 	%r202, [%rd235];
	setp.ne.s32 	%p73, %r202, %r2;
	@%p73 bra 	$L__BB0_109;
	add.s64 	%rd237, %rd5, %rd234;
	ld.global.f32 	%f147, [%rd237];
	add.s64 	%rd238, %rd4, %rd234;
	ld.global.u32 	%r203, [%rd238];
	mul.wide.s32 	%rd239, %r203, 4;
	add.s64 	%rd240, %rd3, %rd239;
	ld.global.f32 	%f148, [%rd240];
	fma.rn.f32 	%f150, %f147, %f148, %f150;
$L__BB0_109:
	ld.param.u64 	%rd247, [_Z18hybridSparseKernelPKfS0_PfPiS1_S2_S2_S1_iiiS2__param_7];
	cvta.to.global.u64 	%rd241, %rd247;
	mul.wide.s32 	%rd242, %r2, 4;
	add.s64 	%rd243, %rd241, %rd242;
	st.global.f32 	[%rd243], %f150;
$L__BB0_110:
	ret;
$L__BB0_111:
	ld.param.u64 	%rd248, [_Z18hybridSparseKernelPKfS0_PfPiS1_S2_S2_S1_iiiS2__param_11];
	cvta.to.global.u64 	%rd47, %rd248;
	atom.global.add.u32 	%r131, [%rd47], 1;
	mul.wide.s32 	%rd48, %r131, 4;
	add.s64 	%rd49, %rd5, %rd48;
	st.global.f32 	[%rd49], %f2;
	add.s64 	%rd50, %rd6, %rd48;
	st.global.u32 	[%rd50], %r2;
	add.s64 	%rd51, %rd4, %rd48;
	add.s32 	%r132, %r220, -1;
	st.global.u32 	[%rd51], %r132;
$L__BB0_112:
	add.s32 	%r223, %r223, 1;
$L__BB0_113:
	ld.global.f32 	%f3, [%rd7+-4];
	setp.eq.f32 	%p6, %f3, 0f00000000;
	@%p6 bra 	$L__BB0_118;
	setp.lt.s32 	%p7, %r223, %r119;
	@%p7 bra 	$L__BB0_116;
	ld.param.u64 	%rd249, [_Z18hybridSparseKernelPKfS0_PfPiS1_S2_S2_S1_iiiS2__param_11];
	cvta.to.global.u64 	%rd55, %rd249;
	atom.global.add.u32 	%r135, [%rd55], 1;
	mul.wide.s32 	%rd56, %r135, 4;
	add.s64 	%rd57, %rd5, %rd56;
	st.global.f32 	[%rd57], %f3;
	add.s64 	%rd58, %rd6, %rd56;
	st.global.u32 	[%rd58], %r2;
	add.s64 	%rd59, %rd4, %rd56;
	st.global.u32 	[%rd59], %r220;
	bra.uni 	$L__BB0_117;
$L__BB0_116:
	mad.lo.s32 	%r136, %r223, %r120, %r2;
	mul.wide.s32 	%rd60, %r136, 4;
	add.s64 	%rd61, %rd1, %rd60;
	st.global.f32 	[%rd61], %f3;
	add.s64 	%rd62, %rd2, %rd60;
	st.global.u32 	[%rd62], %r220;
$L__BB0_117:
	add.s32 	%r223, %r223, 1;
$L__BB0_118:
	ld.global.f32 	%f4, [%rd7];
	setp.eq.f32 	%p8, %f4, 0f00000000;
	@%p8 bra 	$L__BB0_123;
	setp.lt.s32 	%p9, %r223, %r119;
	@%p9 bra 	$L__BB0_121;
	ld.param.u64 	%rd250, [_Z18hybridSparseKernelPKfS0_PfPiS1_S2_S2_S1_iiiS2__param_11];
	cvta.to.global.u64 	%rd63, %rd250;
	atom.global.add.u32 	%r137, [%rd63], 1;
	mul.wide.s32 	%rd64, %r137, 4;
	add.s64 	%rd65, %rd5, %rd64;
	st.global.f32 	[%rd65], %f4;
	add.s64 	%rd66, %rd6, %rd64;
	st.global.u32 	[%rd66], %r2;
	add.s64 	%rd67, %rd4, %rd64;
	add.s32 	%r138, %r220, 1;
	st.global.u32 	[%rd67], %r138;
	bra.uni 	$L__BB0_122;
$L__BB0_121:
	mad.lo.s32 	%r139, %r223, %r120, %r2;
	mul.wide.s32 	%rd68, %r139, 4;
	add.s64 	%rd69, %rd1, %rd68;
	st.global.f32 	[%rd69], %f4;
	add.s64 	%rd70, %rd2, %rd68;
	add.s32 	%r140, %r220, 1;
	st.global.u32 	[%rd70], %r140;
$L__BB0_122:
	add.s32 	%r223, %r223, 1;
$L__BB0_123:
	ld.global.f32 	%f5, [%rd7+4];
	setp.eq.f32 	%p10, %f5, 0f00000000;
	@%p10 bra 	$L__BB0_128;
	setp.lt.s32 	%p11, %r223, %r119;
	@%p11 bra 	$L__BB0_126;
	ld.param.u64 	%rd251, [_Z18hybridSparseKernelPKfS0_PfPiS1_S2_S2_S1_iiiS2__param_11];
	cvta.to.global.u64 	%rd71, %rd251;
	atom.global.add.u32 	%r141, [%rd71], 1;
	mul.wide.s32 	%rd72, %r141, 4;
	add.s64 	%rd73, %rd5, %rd72;
	st.global.f32 	[%rd73], %f5;
	add.s64 	%rd74, %rd6, %rd72;
	st.global.u32 	[%rd74], %r2;
	add.s64 	%rd75, %rd4, %rd72;
	add.s32 	%r142, %r220, 2;
	st.global.u32 	[%rd75], %r142;
	bra.uni 	$L__BB0_127;
$L__BB0_126:
	mad.lo.s32 	%r143, %r223, %r120, %r2;
	mul.wide.s32 	%rd76, %r143, 4;
	add.s64 	%rd77, %rd1, %rd76;
	st.global.f32 	[%rd77], %f5;
	add.s64 	%rd78, %rd2, %rd76;
	add.s32 	%r144, %r220, 2;
	st.global.u32 	[%rd78], %r144;
$L__BB0_127:
	add.s32 	%r223, %r223, 1;
$L__BB0_128:
	ld.param.u32 	%r207, [_Z18hybridSparseKernelPKfS0_PfPiS1_S2_S2_S1_iiiS2__param_10];
	and.b32  	%r215, %r207, 2147483644;
	add.s32 	%r221, %r221, 4;
	add.s32 	%r220, %r220, 4;
	add.s32 	%r219, %r219, 4;
	setp.eq.s32 	%p12, %r221, 0;
	@%p12 bra 	$L__BB0_7;
	bra.uni 	$L__BB0_4;

}


// ===== COMPILED SASS (sm_100) =====

	.target	sm_100

	.elftype	@"ET_EXEC"


//--------------------- .note.nv.tkinfo           --------------------------
	.section	.note.nv.tkinfo,"",@"SHT_NOTE"
	.sectionflags	@"SHF_NOTE_NV_TKINFO"
	.tkinfo
        /*0018*/ 	.word	0x00000002
        /*0030*/ 	.string	""
        /*0030*/ 	.string	"ptxas"
        /*0030*/ 	.string	"Cuda compilation tools, release 13.0, V13.0.88"
        /*0030*/ 	.string	"Build cuda_13.0.r13.0/compiler.36424714_0"
        /*0030*/ 	.string	"-arch sm_100 -m 64 "



//--------------------- .note.nv.cuinfo           --------------------------
	.section	.note.nv.cuinfo,"",@"SHT_NOTE"
	.sectionflags	@"SHF_NOTE_NV_CUINFO"
        /*0018*/ 	.short	0x0002
        /*001a*/ 	.short	0x0064
        /*001c*/ 	.short	0x0082
	.zero		2


//--------------------- .nv.info                  --------------------------
	.section	.nv.info,"",@"SHT_CUDA_INFO"
	.align	4


	//----- nvinfo : EIATTR_REGCOUNT
	.align		4
        /*0000*/ 	.byte	0x04, 0x2f
        /*0002*/ 	.short	(.L_1 - .L_0)
	.align		4
.L_0:
        /*0004*/ 	.word	index@(_Z18hybridSparseKernelPKfS0_PfPiS1_S2_S2_S1_iiiS2_)
        /*0008*/ 	.word	0x00000020


	//----- nvinfo : EIATTR_FRAME_SIZE
	.align		4
.L_1:
        /*000c*/ 	.byte	0x04, 0x11
        /*000e*/ 	.short	(.L_3 - .L_2)
	.align		4
.L_2:
        /*0010*/ 	.word	index@(_Z18hybridSparseKernelPKfS0_PfPiS1_S2_S2_S1_iiiS2_)
        /*0014*/ 	.word	0x00000000


	//----- nvinfo : EIATTR_MIN_STACK_SIZE
	.align		4
.L_3:
        /*0018*/ 	.byte	0x04, 0x12
        /*001a*/ 	.short	(.L_5 - .L_4)
	.align		4
.L_4:
        /*001c*/ 	.word	index@(_Z18hybridSparseKernelPKfS0_PfPiS1_S2_S2_S1_iiiS2_)
        /*0020*/ 	.word	0x00000000
.L_5:


//--------------------- .nv.compat                --------------------------
	.section	.nv.compat,"",@"SHT_CUDA_COMPAT_INFO"
	.align	4
        /*0000*/ 	.byte	0x02, 0x09, 0x00, 0x00, 0x02, 0x02, 0x01, 0x00, 0x02, 0x05, 0x05, 0x00, 0x03, 0x07, 0x01, 0x01
        /*0010*/ 	.byte	0x02, 0x03, 0x00, 0x00, 0x02, 0x06, 0x01, 0x00, 0x04, 0x0b, 0x08, 0x00, 0x09, 0x00, 0x00, 0x00
        /*0020*/ 	.byte	0x00, 0x00, 0x00, 0x00


//--------------------- .nv.info._Z18hybridSparseKernelPKfS0_PfPiS1_S2_S2_S1_iiiS2_ --------------------------
	.section	.nv.info._Z18hybridSparseKernelPKfS0_PfPiS1_S2_S2_S1_iiiS2_,"",@"SHT_CUDA_INFO"
	.sectionflags	@""
	.align	4


	//----- nvinfo : EIATTR_CUDA_API_VERSION
	.align		4
        /*0000*/ 	.byte	0x04, 0x37
        /*0002*/ 	.short	(.L_7 - .L_6)
.L_6:
        /*0004*/ 	.word	0x00000082


	//----- nvinfo : EIATTR_KPARAM_INFO
	.align		4
.L_7:
        /*0008*/ 	.byte	0x04, 0x17
        /*000a*/ 	.short	(.L_9 - .L_8)
.L_8:
        /*000c*/ 	.word	0x00000000
        /*0010*/ 	.short	0x000b
        /*0012*/ 	.short	0x0050
        /*0014*/ 	.byte	0x00, 0xf5, 0x21, 0x00


	//----- nvinfo : EIATTR_KPARAM_INFO
	.align		4
.L_9:
        /*0018*/ 	.byte	0x04, 0x17
        /*001a*/ 	.short	(.L_11 - .L_10)
.L_10:
        /*001c*/ 	.word	0x00000000
        /*0020*/ 	.short	0x000a
        /*0022*/ 	.short	0x0048
        /*0024*/ 	.byte	0x00, 0xf0, 0x11, 0x00


	//----- nvinfo : EIATTR_KPARAM_INFO
	.align		4
.L_11:
        /*0028*/ 	.byte	0x04, 0x17
        /*002a*/ 	.short	(.L_13 - .L_12)
.L_12:
        /*002c*/ 	.word	0x00000000
        /*0030*/ 	.short	0x0009
        /*0032*/ 	.short	0x0044
        /*0034*/ 	.byte	0x00, 0xf0, 0x11, 0x00


	//----- nvinfo : EIATTR_KPARAM_INFO
	.align		4
.L_13:
        /*0038*/ 	.byte	0x04, 0x17
        /*003a*/ 	.short	(.L_15 - .L_14)
.L_14:
        /*003c*/ 	.word	0x00000000
        /*0040*/ 	.short	0x0008
        /*0042*/ 	.short	0x0040
        /*0044*/ 	.byte	0x00, 0xf0, 0x11, 0x00


	//----- nvinfo : EIATTR_KPARAM_INFO
	.align		4
.L_15:
        /*0048*/ 	.byte	0x04, 0x17
        /*004a*/ 	.short	(.L_17 - .L_16)
.L_16:
        /*004c*/ 	.word	0x00000000
        /*0050*/ 	.short	0x0007
        /*0052*/ 	.short	0x0038
        /*0054*/ 	.byte	0x00, 0xf5, 0x21, 0x00


	//----- nvinfo : EIATTR_KPARAM_INFO
	.align		4
.L_17:
        /*0058*/ 	.byte	0x04, 0x17
        /*005a*/ 	.short	(.L_19 - .L_18)
.L_18:
        /*005c*/ 	.word	0x00000000
        /*0060*/ 	.short	0x0006
        /*0062*/ 	.short	0x0030
        /*0064*/ 	.byte	0x00, 0xf5, 0x21, 0x00


	//----- nvinfo : EIATTR_KPARAM_INFO
	.align		4
.L_19:
        /*0068*/ 	.byte	0x04, 0x17
        /*006a*/ 	.short	(.L_21 - .L_20)
.L_20:
        /*006c*/ 	.word	0x00000000
        /*0070*/ 	.short	0x0005
        /*0072*/ 	.short	0x0028
        /*0074*/ 	.byte	0x00, 0xf5, 0x21, 0x00


	//----- nvinfo : EIATTR_KPARAM_INFO
	.align		4
.L_21:
        /*0078*/ 	.byte	0x04, 0x17
        /*007a*/ 	.short	(.L_23 - .L_22)
.L_22:
        /*007c*/ 	.word	0x00000000
        /*0080*/ 	.short	0x0004
        /*0082*/ 	.short	0x0020
        /*0084*/ 	.byte	0x00, 0xf5, 0x21, 0x00


	//----- nvinfo : EIATTR_KPARAM_INFO
	.align		4
.L_23:
        /*0088*/ 	.byte	0x04, 0x17
        /*008a*/ 	.short	(.L_25 - .L_24)
.L_24:
        /*008c*/ 	.word	0x00000000
        /*0090*/ 	.short	0x0003
        /*0092*/ 	.short	0x0018
        /*0094*/ 	.byte	0x00, 0xf5, 0x21, 0x00


	//----- nvinfo : EIATTR_KPARAM_INFO
	.align		4
.L_25:
        /*0098*/ 	.byte	0x04, 0x17
        /*009a*/ 	.short	(.L_27 - .L_26)
.L_26:
        /*009c*/ 	.word	0x00000000
        /*00a0*/ 	.short	0x0002
        /*00a2*/ 	.short	0x0010
        /*00a4*/ 	.byte	0x00, 0xf5, 0x21, 0x00


	//----- nvinfo : EIATTR_KPARAM_INFO
	.align		4
.L_27:
        /*00a8*/ 	.byte	0x04, 0x17
        /*00aa*/ 	.short	(.L_29 - .L_28)
.L_28:
        /*00ac*/ 	.word	0x00000000
        /*00b0*/ 	.short	0x0001
        /*00b2*/ 	.short	0x0008
        /*00b4*/ 	.byte	0x00, 0xf5, 0x21, 0x00


	//----- nvinfo : EIATTR_KPARAM_INFO
	.align		4
.L_29:
        /*00b8*/ 	.byte	0x04, 0x17
        /*00ba*/ 	.short	(.L_31 - .L_30)
.L_30:
        /*00bc*/ 	.word	0x00000000
        /*00c0*/ 	.short	0x0000
        /*00c2*/ 	.short	0x0000
        /*00c4*/ 	.byte	0x00, 0xf5, 0x21, 0x00


	//----- nvinfo : EIATTR_SPARSE_MMA_MASK
	.align		4
.L_31:
        /*00c8*/ 	.byte	0x03, 0x50
        /*00ca*/ 	.short	0x0000


	//----- nvinfo : EIATTR_MAXREG_COUNT
	.align		4
        /*00cc*/ 	.byte	0x03, 0x1b
        /*00ce*/ 	.short	0x00ff


	//----- nvinfo : EIATTR_MERCURY_ISA_VERSION
	.align		4
        /*00d0*/ 	.byte	0x03, 0x5f
        /*00d2*/ 	.short	0x0101


	//----- nvinfo : EIATTR_INT_WARP_WIDE_INSTR_OFFSETS
	.align		4
        /*00d4*/ 	.byte	0x04, 0x31
        /*00d6*/ 	.short	(.L_33 - .L_32)


	//   ....[0]....
.L_32:
        /*00d8*/ 	.word	0x00000310


	//   ....[1]....
        /*00dc*/ 	.word	0x000003b0


	//   ....[2]....
        /*00e0*/ 	.word	0x000004e0


	//   ....[3]....
        /*00e4*/ 	.word	0x00000570


	//   ....[4]....
        /*00e8*/ 	.word	0x00000700


	//   ....[5]....
        /*00ec*/ 	.word	0x00000790


	//   ....[6]....
        /*00f0*/ 	.word	0x00000940


	//   ....[7]....
        /*00f4*/ 	.word	0x000009d0


	//   ....[8]....
        /*00f8*/ 	.word	0x00000cc0


	//   ....[9]....
        /*00fc*/ 	.word	0x00000d50


	//----- nvinfo : EIATTR_VRC_CTA_INIT_COUNT
	.align		4
.L_33:
        /*0100*/ 	.byte	0x02, 0x4a
	.zero		1
	.zero		1


	//----- nvinfo : EIATTR_EXIT_INSTR_OFFSETS
	.align		4
        /*0104*/ 	.byte	0x04, 0x1c
        /*0106*/ 	.short	(.L_35 - .L_34)


	//   ....[0]....
.L_34:
        /*0108*/ 	.word	0x00000080


	//   ....[1]....
        /*010c*/ 	.word	0x00002ef0


	//----- nvinfo : EIATTR_CRS_STACK_SIZE
	.align		4
.L_35:
        /*0110*/ 	.byte	0x04, 0x1e
        /*0112*/ 	.short	(.L_37 - .L_36)
.L_36:
        /*0114*/ 	.word	0x00000000


	//----- nvinfo : EIATTR_CBANK_PARAM_SIZE
	.align		4
.L_37:
        /*0118*/ 	.byte	0x03, 0x19
        /*011a*/ 	.short	0x0058


	//----- nvinfo : EIATTR_PARAM_CBANK
	.align		4
        /*011c*/ 	.byte	0x04, 0x0a
        /*011e*/ 	.short	(.L_39 - .L_38)
	.align		4
.L_38:
        /*0120*/ 	.word	index@(.nv.constant0._Z18hybridSparseKernelPKfS0_PfPiS1_S2_S2_S1_iiiS2_)
        /*0124*/ 	.short	0x0380
        /*0126*/ 	.short	0x0058


	//----- nvinfo : EIATTR_SW_WAR
	.align		4
.L_39:
        /*0128*/ 	.byte	0x04, 0x36
        /*012a*/ 	.short	(.L_41 - .L_40)
.L_40:
        /*012c*/ 	.word	0x00000008
.L_41:


//--------------------- .nv.callgraph             --------------------------
	.section	.nv.callgraph,"",@"SHT_CUDA_CALLGRAPH"
	.align	4
	.sectionentsize	8
	.align		4
        /*0000*/ 	.word	0x00000000
	.align		4
        /*0004*/ 	.word	0xffffffff
	.align		4
        /*0008*/ 	.word	0x00000000
	.align		4
        /*000c*/ 	.word	0xfffffffe
	.align		4
        /*0010*/ 	.word	0x00000000
	.align		4
        /*0014*/ 	.word	0xfffffffd
	.align		4
        /*0018*/ 	.word	0x00000000
	.align		4
        /*001c*/ 	.word	0xfffffffc


//--------------------- .text._Z18hybridSparseKernelPKfS0_PfPiS1_S2_S2_S1_iiiS2_ --------------------------
	.section	.text._Z18hybridSparseKernelPKfS0_PfPiS1_S2_S2_S1_iiiS2_,"ax",@progbits
	.align	128
        .global         _Z18hybridSparseKernelPKfS0_PfPiS1_S2_S2_S1_iiiS2_
        .type           _Z18hybridSparseKernelPKfS0_PfPiS1_S2_S2_S1_iiiS2_,@function
        .size           _Z18hybridSparseKernelPKfS0_PfPiS1_S2_S2_S1_iiiS2_,(.L_x_50 - _Z18hybridSparseKernelPKfS0_PfPiS1_S2_S2_S1_iiiS2_)
        .other          _Z18hybridSparseKernelPKfS0_PfPiS1_S2_S2_S1_iiiS2_,@"STO_CUDA_ENTRY STV_DEFAULT"
_Z18hybridSparseKernelPKfS0_PfPiS1_S2_S2_S1_iiiS2_:
.text._Z18hybridSparseKernelPKfS0_PfPiS1_S2_S2_S1_iiiS2_:
[----:B------:R-:W-:Y:S01]  /*0000*/  LDC R1, c[0x0][0x37c] ;  /* 0x0000df00ff017b82 */ /* 0x000fe20000000800 */
[----:B------:R-:W0:Y:S07]  /*0010*/  S2R R3, SR_TID.X ;  /* 0x0000000000037919 */ /* 0x000e2e0000002100 */
[----:B------:R-:W1:Y:S01]  /*0020*/  S2UR UR5, SR_CTAID.X ;  /* 0x00000000000579c3 */ /* 0x000e620000002500 */
[----:B------:R-:W1:Y:S01]  /*0030*/  LDCU UR4, c[0x0][0x360] ;  /* 0x00006c00ff0477ac */ /* 0x000e620008000800 */
[----:B------:R-:W2:Y:S01]  /*0040*/  LDCU UR6, c[0x0][0x3c4] ;  /* 0x00007880ff0677ac */ /* 0x000ea20008000800 */
[----:B-1----:R-:W-:-:S06]  /*0050*/  UIMAD UR5, UR5, UR4, URZ ;  /* 0x00000004050572a4 */ /* 0x002fcc000f8e02ff */
[----:B0-----:R-:W-:-:S04]  /*0060*/  IADD3 R0, PT, PT, R3, UR5, RZ ;  /* 0x0000000503007c10 */ /* 0x001fc8000fffe0ff */
[----:B--2---:R-:W-:-:S13]  /*0070*/  ISETP.GE.AND P0, PT, R0, UR6, PT ;  /* 0x0000000600007c0c */ /* 0x004fda000bf06270 */
[----:B------:R-:W-:Y:S05]  /*0080*/  @P0 EXIT ;  /* 0x000000000000094d */ /* 0x000fea0003800000 */
[----:B------:R-:W0:Y:S01]  /*0090*/  LDCU UR7, c[0x0][0x3c8] ;  /* 0x00007900ff0777ac */ /* 0x000e220008000800 */
[----:B------:R-:W-:Y:S01]  /*00a0*/  HFMA2 R7, -RZ, RZ, 0, 0 ;  /* 0x00000000ff077431 */ /* 0x000fe200000001ff */
[----:B------:R-:W1:Y:S01]  /*00b0*/  LDCU.64 UR12, c[0x0][0x358] ;  /* 0x00006b00ff0c77ac */ /* 0x000e620008000a00 */
[----:B0-----:R-:W-:-:S09]  /*00c0*/  UISETP.GE.AND UP0, UPT, UR7, 0x1, UPT ;  /* 0x000000010700788c */ /* 0x001fd2000bf06270 */
[----:B-1----:R-:W-:Y:S05]  /*00d0*/  BRA.U !UP0, `(.L_x_0) ;  /* 0x0000000d086c7547 */ /* 0x002fea000b800000 */
[----:B------:R-:W-:Y:S01]  /*00e0*/  UISETP.GE.U32.AND UP0, UPT, UR7, 0x4, UPT ;  /* 0x000000040700788c */ /* 0x000fe2000bf06070 */
[----:B------:R-:W-:Y:S02]  /*00f0*/  MOV R25, RZ ;  /* 0x000000ff00197202 */ /* 0x000fe40000000f00 */
[----:B------:R-:W-:-:S06]  /*0100*/  MOV R7, RZ ;  /* 0x000000ff00077202 */ /* 0x000fcc0000000f00 */
[----:B------:R-:W-:Y:S05]  /*0110*/  BRA.U !UP0, `(.L_x_1) ;  /* 0x0000000908887547 */ /* 0x000fea000b800000 */
[----:B------:R-:W0:Y:S01]  /*0120*/  LDC.64 R4, c[0x0][0x3b0] ;  /* 0x0000ec00ff047b82 */ /* 0x000e220000000a00 */
[----:B------:R-:W-:Y:S01]  /*0130*/  HFMA2 R2, -RZ, RZ, 0, 5.9604644775390625e-08 ;  /* 0x00000001ff027431 */ /* 0x000fe200000001ff */
[----:B------:R-:W-:Y:S02]  /*0140*/  ULOP3.LUT UR4, UR7, 0x7ffffffc, URZ, 0xc0, !UPT ;  /* 0x7ffffffc07047892 */ /* 0x000fe4000f8ec0ff */
[----:B------:R-:W-:Y:S01]  /*0150*/  IMAD R19, R0, UR7, RZ ;  /* 0x0000000700137c24 */ /* 0x000fe2000f8e02ff */
[----:B------:R-:W-:Y:S01]  /*0160*/  MOV R7, RZ ;  /* 0x000000ff00077202 */ /* 0x000fe20000000f00 */
[----:B------:R-:W1:Y:S02]  /*0170*/  LDCU UR9, c[0x0][0x3c4] ;  /* 0x00007880ff0977ac */ /* 0x000e640008000800 */
[----:B------:R-:W2:Y:S01]  /*0180*/  LDC.64 R8, c[0x0][0x390] ;  /* 0x0000e400ff087b82 */ /* 0x000ea20000000a00 */
[----:B------:R-:W3:Y:S01]  /*0190*/  LDCU UR8, c[0x0][0x3c0] ;  /* 0x00007800ff0877ac */ /* 0x000ee20008000800 */
[----:B------:R-:W-:-:S06]  /*01a0*/  UIADD3 UR6, UPT, UPT, -UR4, URZ, URZ ;  /* 0x000000ff04067290 */ /* 0x000fcc000fffe1ff */
[----:B------:R-:W4:Y:S08]  /*01b0*/  LDC.64 R10, c[0x0][0x398] ;  /* 0x0000e600ff0a7b82 */ /* 0x000f300000000a00 */
[----:B------:R-:W0:Y:S08]  /*01c0*/  LDC.64 R12, c[0x0][0x3a0] ;  /* 0x0000e800ff0c7b82 */ /* 0x000e300000000a00 */
[----:B------:R-:W0:Y:S08]  /*01d0*/  LDC.64 R14, c[0x0][0x3a8] ;  /* 0x0000ea00ff0e7b82 */ /* 0x000e300000000a00 */
[----:B-1-3--:R-:W0:Y:S02]  /*01e0*/  LDC.64 R16, c[0x0][0x380] ;  /* 0x0000e000ff107b82 */ /* 0x00ae240000000a00 */
.L_x_22:
[----:B01----:R-:W-:-:S05]  /*01f0*/  IMAD.WIDE R20, R19, 0x4, R16 ;  /* 0x0000000413147825 */ /* 0x003fca00078e0210 */
[----:B------:R-:W3:Y:S01]  /*0200*/  LDG.E R27, desc[UR12][R20.64] ;  /* 0x0000000c141b7981 */ /* 0x000ee2000c1e1900 */
[----:B------:R-:W-:Y:S01]  /*0210*/  UIADD3 UR6, UPT, UPT, UR6, 0x4, URZ ;  /* 0x0000000406067890 */ /* 0x000fe2000fffe0ff */
[----:B------:R-:W-:Y:S03]  /*0220*/  BSSY.RECONVERGENT B0, `(.L_x_2) ;  /* 0x0000023000007945 */ /* 0x000fe60003800200 */
[----:B------:R-:W-:Y:S01]  /*0230*/  UISETP.NE.AND UP0, UPT, UR6, URZ, UPT ;  /* 0x000000ff0600728c */ /* 0x000fe2000bf05270 */
[----:B---3--:R-:W-:-:S13]  /*0240*/  FSETP.NEU.AND P0, PT, R27, RZ, PT ;  /* 0x000000ff1b00720b */ /* 0x008fda0003f0d000 */
[----:B------:R-:W-:Y:S05]  /*0250*/  @!P0 BRA `(.L_x_3) ;  /* 0x00000000007c8947 */ /* 0x000fea0003800000 */
[----:B------:R-:W-:Y:S01]  /*0260*/  ISETP.GE.AND P0, PT, R7, UR8, PT ;  /* 0x0000000807007c0c */ /* 0x000fe2000bf06270 */
[----:B------:R-:W-:-:S12]  /*0270*/  BSSY.RECONVERGENT B1, `(.L_x_4) ;  /* 0x000001c000017945 */ /* 0x000fd80003800200 */
[----:B------:R-:W-:Y:S05]  /*0280*/  @P0 BRA `(.L_x_5) ;  /* 0x00000000001c0947 */ /* 0x000fea0003800000 */
[----:B------:R-:W-:Y:S01]  /*0290*/  IMAD R25, R7, UR9, R0 ;  /* 0x0000000907197c24 */ /* 0x000fe2000f8e0200 */
[----:B------:R-:W-:-:S03]  /*02a0*/  IADD3 R29, PT, PT, R2, -0x1, RZ ;  /* 0xffffffff021d7810 */ /* 0x000fc60007ffe0ff */
[----:B--2---:R-:W-:-:S04]  /*02b0*/  IMAD.WIDE R22, R25, 0x4, R8 ;  /* 0x0000000419167825 */ /* 0x004fc800078e0208 */
[----:B----4-:R-:W-:Y:S01]  /*02c0*/  IMAD.WIDE R24, R25, 0x4, R10 ;  /* 0x0000000419187825 */ /* 0x010fe200078e020a */
[----:B------:R0:W-:Y:S04]  /*02d0*/  STG.E desc[UR12][R22.64], R27 ;  /* 0x0000001b16007986 */ /* 0x0001e8000c10190c */
[----:B------:R0:W-:Y:S01]  /*02e0*/  STG.E desc[UR12][R24.64], R29 ;  /* 0x0000001d18007986 */ /* 0x0001e2000c10190c */
[----:B------:R-:W-:Y:S05]  /*02f0*/  BRA `(.L_x_6) ;  /* 0x00000000004c7947 */ /* 0x000fea0003800000 */
.L_x_5:
[----:B------:R-:W0:Y:S01]  /*0300*/  S2R R23, SR_LANEID ;  /* 0x0000000000177919 */ /* 0x000e220000000000 */
[----:B------:R-:W-:Y:S01]  /*0310*/  VOTEU.ANY UR7, UPT, PT ;  /* 0x0000000000077886 */ /* 0x000fe200038e0100 */
[----:B------:R-:W1:Y:S01]  /*0320*/  LDC.64 R28, c[0x0][0x3d0] ;  /* 0x0000f400ff1c7b82 */ /* 0x000e620000000a00 */
[----:B------:R-:W0:Y:S08]  /*0330*/  FLO.U32 R26, UR7 ;  /* 0x00000007001a7d00 */ /* 0x000e3000080e0000 */
[----:B------:R-:W1:Y:S01]  /*0340*/  POPC R18, UR7 ;  /* 0x0000000700127d09 */ /* 0x000e620008000000 */
[----:B0-----:R-:W-:-:S13]  /*0350*/  ISETP.EQ.U32.AND P0, PT, R26, R23, PT ;  /* 0x000000171a00720c */ /* 0x001fda0003f02070 */
[----:B-1----:R0:W3:Y:S01]  /*0360*/  @P0 ATOMG.E.ADD.STRONG.GPU PT, R29, desc[UR12][R28.64], R18 ;  /* 0x800000121c1d09a8 */ /* 0x0020e200081ef10c */
[----:B------:R-:W1:Y:S01]  /*0370*/  S2R R22, SR_LTMASK ;  /* 0x0000000000167919 */ /* 0x000e620000003900 */
[----:B0-----:R-:W-:Y:S02]  /*0380*/  IADD3 R18, PT, PT, R2, -0x1, RZ ;  /* 0xffffffff02127810 */ /* 0x001fe40007ffe0ff */
[----:B-1----:R-:W-:-:S04]  /*0390*/  LOP3.LUT R24, R22, UR7, RZ, 0xc0, !PT ;  /* 0x0000000716187c12 */ /* 0x002fc8000f8ec0ff */
[----:B------:R-:W0:Y:S01]  /*03a0*/  POPC R23, R24 ;  /* 0x0000001800177309 */ /* 0x000e220000000000 */
[----:B---3--:R-:W0:Y:S02]  /*03b0*/  SHFL.IDX PT, R6, R29, R26, 0x1f ;  /* 0x00001f1a1d067589 */ /* 0x008e2400000e0000 */
[----:B0-----:R-:W-:-:S05]  /*03c0*/  IADD3 R6, PT, PT, R6, R23, RZ ;  /* 0x0000001706067210 */ /* 0x001fca0007ffe0ff */
[----:B------:R-:W-:-:S04]  /*03d0*/  IMAD.WIDE R22, R6, 0x4, R12 ;  /* 0x0000000406167825 */ /* 0x000fc800078e020c */
[C---:B------:R-:W-:Y:S01]  /*03e0*/  IMAD.WIDE R24, R6.reuse, 0x4, R14 ;  /* 0x0000000406187825 */ /* 0x040fe200078e020e */
[----:B------:R0:W-:Y:S04]  /*03f0*/  STG.E desc[UR12][R22.64], R27 ;  /* 0x0000001b16007986 */ /* 0x0001e8000c10190c */
[----:B------:R1:W-:Y:S01]  /*0400*/  STG.E desc[UR12][R24.64], R0 ;  /* 0x0000000018007986 */ /* 0x0003e2000c10190c */
[----:B0-----:R-:W-:-:S05]  /*0410*/  IMAD.WIDE R22, R6, 0x4, R4 ;  /* 0x0000000406167825 */ /* 0x001fca00078e0204 */
[----:B------:R1:W-:Y:S02]  /*0420*/  STG.E desc[UR12][R22.64], R18 ;  /* 0x0000001216007986 */ /* 0x0003e4000c10190c */
.L_x_6:
[----:B------:R-:W-:Y:S05]  /*0430*/  BSYNC.RECONVERGENT B1 ;  /* 0x0000000000017941 */ /* 0x000fea0003800200 */
.L_x_4:
[----:B------:R-:W-:-:S07]  /*0440*/  IADD3 R7, PT, PT, R7, 0x1, RZ ;  /* 0x0000000107077810 */ /* 0x000fce0007ffe0ff */
.L_x_3:
[----:B------:R-:W-:Y:S05]  /*0450*/  BSYNC.RECONVERGENT B0 ;  /* 0x0000000000007941 */ /* 0x000fea0003800200 */
.L_x_2:
[----:B0-----:R-:W3:Y:S01]  /*0460*/  LDG.E R27, desc[UR12][R20.64+0x4] ;  /* 0x0000040c141b7981 */ /* 0x001ee2000c1e1900 */
[----:B------:R-:W-:Y:S01]  /*0470*/  BSSY.RECONVERGENT B0, `(.L_x_7) ;  /* 0x0000020000007945 */ /* 0x000fe20003800200 */
[----:B---3--:R-:W-:-:S13]  /*0480*/  FSETP.NEU.AND P0, PT, R27, RZ, PT ;  /* 0x000000ff1b00720b */ /* 0x008fda0003f0d000 */
[----:B------:R-:W-:Y:S05]  /*0490*/  @!P0 BRA `(.L_x_8) ;  /* 0x0000000000748947 */ /* 0x000fea0003800000 */
[----:B------:R-:W-:Y:S01]  /*04a0*/  ISETP.GE.AND P0, PT, R7, UR8, PT ;  /* 0x0000000807007c0c */ /* 0x000fe2000bf06270 */
[----:B------:R-:W-:-:S12]  /*04b0*/  BSSY.RECONVERGENT B1, `(.L_x_9) ;  /* 0x000001a000017945 */ /* 0x000fd80003800200 */
[----:B------:R-:W-:Y:S05]  /*04c0*/  @!P0 BRA `(.L_x_10) ;  /* 0x00000000004c8947 */ /* 0x000fea0003800000 */
[----:B-1----:R-:W0:Y:S01]  /*04d0*/  S2R R23, SR_LANEID ;  /* 0x0000000000177919 */ /* 0x002e220000000000 */
[----:B------:R-:W-:Y:S01]  /*04e0*/  VOTEU.ANY UR7, UPT, PT ;  /* 0x0000000000077886 */ /* 0x000fe200038e0100 */
[----:B------:R-:W1:Y:S01]  /*04f0*/  LDC.64 R28, c[0x0][0x3d0] ;  /* 0x0000f400ff1c7b82 */ /* 0x000e620000000a00 */
[----:B------:R-:W0:Y:S08]  /*0500*/  FLO.U32 R26, UR7 ;  /* 0x00000007001a7d00 */ /* 0x000e3000080e0000 */
[----:B------:R-:W1:Y:S01]  /*0510*/  POPC R18, UR7 ;  /* 0x0000000700127d09 */ /* 0x000e620008000000 */
[----:B0-----:R-:W-:-:S13]  /*0520*/  ISETP.EQ.U32.AND P0, PT, R26, R23, PT ;  /* 0x000000171a00720c */ /* 0x001fda0003f02070 */
[----:B-1----:R-:W3:Y:S01]  /*0530*/  @P0 ATOMG.E.ADD.STRONG.GPU PT, R29, desc[UR12][R28.64], R18 ;  /* 0x800000121c1d09a8 */ /* 0x002ee200081ef10c */
[----:B------:R-:W0:Y:S02]  /*0540*/  S2R R24, SR_LTMASK ;  /* 0x0000000000187919 */ /* 0x000e240000003900 */
[----:B0-----:R-:W-:-:S04]  /*0550*/  LOP3.LUT R24, R24, UR7, RZ, 0xc0, !PT ;  /* 0x0000000718187c12 */ /* 0x001fc8000f8ec0ff */
        /* <DEDUP_REMOVED lines=8> */
[----:B------:R1:W-:Y:S01]  /*05e0*/  STG.E desc[UR12][R22.64], R2 ;  /* 0x0000000216007986 */ /* 0x0003e2000c10190c */
[----:B------:R-:W-:Y:S05]  /*05f0*/  BRA `(.L_x_11) ;  /* 0x0000000000147947 */ /* 0x000fea0003800000 */
.L_x_10:
[----:B-1----:R-:W-:-:S04]  /*0600*/  IMAD R25, R7, UR9, R0 ;  /* 0x0000000907197c24 */ /* 0x002fc8000f8e0200 */
[----:B--2---:R-:W-:-:S04]  /*0610*/  IMAD.WIDE R22, R25, 0x4, R8 ;  /* 0x0000000419167825 */ /* 0x004fc800078e0208 */
[----:B----4-:R-:W-:Y:S01]  /*0620*/  IMAD.WIDE R24, R25, 0x4, R10 ;  /* 0x0000000419187825 */ /* 0x010fe200078e020a */
[----:B------:R0:W-:Y:S04]  /*0630*/  STG.E desc[UR12][R22.64], R27 ;  /* 0x0000001b16007986 */ /* 0x0001e8000c10190c */
[----:B------:R0:W-:Y:S02]  /*0640*/  STG.E desc[UR12][R24.64], R2 ;  /* 0x0000000218007986 */ /* 0x0001e4000c10190c */
.L_x_11:
[----:B------:R-:W-:Y:S05]  /*0650*/  BSYNC.RECONVERGENT B1 ;  /* 0x0000000000017941 */ /* 0x000fea0003800200 */
.L_x_9:
[----:B------:R-:W-:-:S07]  /*0660*/  IADD3 R7, PT, PT, R7, 0x1, RZ ;  /* 0x0000000107077810 */ /* 0x000fce0007ffe0ff */
.L_x_8:
[----:B------:R-:W-:Y:S05]  /*0670*/  BSYNC.RECONVERGENT B0 ;  /* 0x0000000000007941 */ /* 0x000fea0003800200 */
.L_x_7:
        /* <DEDUP_REMOVED lines=15> */
[----:B0-----:R-:W-:-:S06]  /*0770*/  LOP3.LUT R6, R6, UR7, RZ, 0xc0, !PT ;  /* 0x0000000706067c12 */ /* 0x001fcc000f8ec0ff */
[----:B------:R-:W0:Y:S01]  /*0780*/  POPC R6, R6 ;  /* 0x0000000600067309 */ /* 0x000e220000000000 */
[----:B---3--:R-:W0:Y:S02]  /*0790*/  SHFL.IDX PT, R29, R18, R26, 0x1f ;  /* 0x00001f1a121d7589 */ /* 0x008e2400000e0000 */
[----:B0-----:R-:W-:Y:S02]  /*07a0*/  IADD3 R29, PT, PT, R29, R6, RZ ;  /* 0x000000061d1d7210 */ /* 0x001fe40007ffe0ff */
[----:B------:R-:W-:-:S03]  /*07b0*/  IADD3 R6, PT, PT, R2, 0x1, RZ ;  /* 0x0000000102067810 */ /* 0x000fc60007ffe0ff */
[----:B------:R-:W-:-:S04]  /*07c0*/  IMAD.WIDE R22, R29, 0x4, R12 ;  /* 0x000000041d167825 */ /* 0x000fc800078e020c */
[C---:B------:R-:W-:Y:S01]  /*07d0*/  IMAD.WIDE R24, R29.reuse, 0x4, R14 ;  /* 0x000000041d187825 */ /* 0x040fe200078e020e */
[----:B------:R0:W-:Y:S03]  /*07e0*/  STG.E desc[UR12][R22.64], R27 ;  /* 0x0000001b16007986 */ /* 0x0001e6000c10190c */
[----:B------:R-:W-:Y:S01]  /*07f0*/  IMAD.WIDE R28, R29, 0x4, R4 ;  /* 0x000000041d1c7825 */ /* 0x000fe200078e0204 */
[----:B------:R0:W-:Y:S04]  /*0800*/  STG.E desc[UR12][R24.64], R0 ;  /* 0x0000000018007986 */ /* 0x0001e8000c10190c */
[----:B------:R0:W-:Y:S01]  /*0810*/  STG.E desc[UR12][R28.64], R6 ;  /* 0x000000061c007986 */ /* 0x0001e2000c10190c */
[----:B------:R-:W-:Y:S05]  /*0820*/  BRA `(.L_x_16) ;  /* 0x0000000000187947 */ /* 0x000fea0003800000 */
.L_x_15:
[----:B-1----:R-:W-:Y:S01]  /*0830*/  IMAD R25, R7, UR9, R0 ;  /* 0x0000000907197c24 */ /* 0x002fe2000f8e0200 */
[----:B------:R-:W-:-:S03]  /*0840*/  IADD3 R29, PT, PT, R2, 0x1, RZ ;  /* 0x00000001021d7810 */ /* 0x000fc60007ffe0ff */
[----:B--2---:R-:W-:-:S04]  /*0850*/  IMAD.WIDE R22, R25, 0x4, R8 ;  /* 0x0000000419167825 */ /* 0x004fc800078e0208 */
[----:B----4-:R-:W-:Y:S01]  /*0860*/  IMAD.WIDE R24, R25, 0x4, R10 ;  /* 0x0000000419187825 */ /* 0x010fe200078e020a */
[----:B------:R1:W-:Y:S04]  /*0870*/  STG.E desc[UR12][R22.64], R27 ;  /* 0x0000001b16007986 */ /* 0x0003e8000c10190c */
[----:B------:R1:W-:Y:S02]  /*0880*/  STG.E desc[UR12][R24.64], R29 ;  /* 0x0000001d18007986 */ /* 0x0003e4000c10190c */
.L_x_16:
[----:B------:R-:W-:Y:S05]  /*0890*/  BSYNC.RECONVERGENT B1 ;  /* 0x0000000000017941 */ /* 0x000fea0003800200 */
.L_x_14:
[----:B------:R-:W-:-:S07]  /*08a0*/  IADD3 R7, PT, PT, R7, 0x1, RZ ;  /* 0x0000000107077810 */ /* 0x000fce0007ffe0ff */
.L_x_13:
[----:B------:R-:W-:Y:S05]  /*08b0*/  BSYNC.RECONVERGENT B0 ;  /* 0x0000000000007941 */ /* 0x000fea0003800200 */
.L_x_12:
[----:B01----:R-:W3:Y:S01]  /*08c0*/  LDG.E R27, desc[UR12][R20.64+0xc] ;  /* 0x00000c0c141b7981 */ /* 0x003ee2000c1e1900 */
[----:B------:R-:W-:Y:S01]  /*08d0*/  BSSY.RECONVERGENT B0, `(.L_x_17) ;  /* 0x0000022000007945 */ /* 0x000fe20003800200 */
[----:B---3--:R-:W-:-:S13]  /*08e0*/  FSETP.NEU.AND P0, PT, R27, RZ, PT ;  /* 0x000000ff1b00720b */ /* 0x008fda0003f0d000 */
[----:B------:R-:W-:Y:S05]  /*08f0*/  @!P0 BRA `(.L_x_18) ;  /* 0x00000000007c8947 */ /* 0x000fea0003800000 */
[----:B------:R-:W-:Y:S01]  /*0900*/  ISETP.GE.AND P0, PT, R7, UR8, PT ;  /* 0x0000000807007c0c */ /* 0x000fe2000bf06270 */
[----:B------:R-:W-:-:S12]  /*0910*/  BSSY.RECONVERGENT B1, `(.L_x_19) ;  /* 0x000001c000017945 */ /* 0x000fd80003800200 */
[----:B------:R-:W-:Y:S05]  /*0920*/  @!P0 BRA `(.L_x_20) ;  /* 0x0000000000508947 */ /* 0x000fea0003800000 */
[----:B------:R-:W0:Y:S01]  /*0930*/  S2R R21, SR_LANEID ;  /* 0x0000000000157919 */ /* 0x000e220000000000 */
        /* <DEDUP_REMOVED lines=19> */
.L_x_20:
[----:B------:R-:W-:Y:S01]  /*0a70*/  IMAD R23, R7, UR9, R0 ;  /* 0x0000000907177c24 */ /* 0x000fe2000f8e0200 */
[----:B------:R-:W-:-:S03]  /*0a80*/  IADD3 R25, PT, PT, R2, 0x2, RZ ;  /* 0x0000000202197810 */ /* 0x000fc60007ffe0ff */
[----:B--2---:R-:W-:-:S04]  /*0a90*/  IMAD.WIDE R20, R23, 0x4, R8 ;  /* 0x0000000417147825 */ /* 0x004fc800078e0208 */
[----:B----4-:R-:W-:Y:S01]  /*0aa0*/  IMAD.WIDE R22, R23, 0x4, R10 ;  /* 0x0000000417167825 */ /* 0x010fe200078e020a */
[----:B------:R1:W-:Y:S04]  /*0ab0*/  STG.E desc[UR12][R20.64], R27 ;  /* 0x0000001b14007986 */ /* 0x0003e8000c10190c */
[----:B------:R1:W-:Y:S02]  /*0ac0*/  STG.E desc[UR12][R22.64], R25 ;  /* 0x0000001916007986 */ /* 0x0003e4000c10190c */
.L_x_21:
[----:B------:R-:W-:Y:S05]  /*0ad0*/  BSYNC.RECONVERGENT B1 ;  /* 0x0000000000017941 */ /* 0x000fea0003800200 */
.L_x_19:
[----:B------:R-:W-:-:S07]  /*0ae0*/  IADD3 R7, PT, PT, R7, 0x1, RZ ;  /* 0x0000000107077810 */ /* 0x000fce0007ffe0ff */
.L_x_18:
[----:B------:R-:W-:Y:S05]  /*0af0*/  BSYNC.RECONVERGENT B0 ;  /* 0x0000000000007941 */ /* 0x000fea0003800200 */
.L_x_17:
[----:B------:R-:W-:Y:S02]  /*0b00*/  IADD3 R2, PT, PT, R2, 0x4, RZ ;  /* 0x0000000402027810 */ /* 0x000fe40007ffe0ff */
[----:B------:R-:W-:Y:S01]  /*0b10*/  IADD3 R19, PT, PT, R19, 0x4, RZ ;  /* 0x0000000413137810 */ /* 0x000fe20007ffe0ff */
[----:B------:R-:W-:Y:S06]  /*0b20*/  BRA.U UP0, `(.L_x_22) ;  /* 0xfffffff500b07547 */ /* 0x000fec000b83ffff */
[----:B01----:R-:W-:-:S07]  /*0b30*/  MOV R25, UR4 ;  /* 0x0000000400197c02 */ /* 0x003fce0008000f00 */
.L_x_1:
[----:B------:R-:W0:Y:S02]  /*0b40*/  LDCU UR6, c[0x0][0x3c8] ;  /* 0x00007900ff0677ac */ /* 0x000e240008000800 */
[----:B0-----:R-:W-:-:S09]  /*0b50*/  ULOP3.LUT UP0, UR4, UR6, 0x3, URZ, 0xc0, !UPT ;  /* 0x0000000306047892 */ /* 0x001fd2000f80c0ff */
[----:B------:R-:W-:Y:S05]  /*0b60*/  BRA.U !UP0, `(.L_x_0) ;  /* 0x0000000108c87547 */ /* 0x000fea000b800000 */
[----:B------:R-:W0:Y:S01]  /*0b70*/  LDC.64 R16, c[0x0][0x3b0] ;  /* 0x0000ec00ff107b82 */ /* 0x000e220000000a00 */
[----:B------:R-:W-:Y:S01]  /*0b80*/  IMAD R27, R0, UR6, R25 ;  /* 0x00000006001b7c24 */ /* 0x000fe2000f8e0219 */
[----:B------:R-:W1:Y:S01]  /*0b90*/  LDCU UR8, c[0x0][0x3c4] ;  /* 0x00007880ff0877ac */ /* 0x000e620008000800 */
[----:B------:R-:W3:Y:S05]  /*0ba0*/  LDCU UR7, c[0x0][0x3c0] ;  /* 0x00007800ff0777ac */ /* 0x000eea0008000800 */
[----:B------:R-:W0:Y:S01]  /*0bb0*/  LDC.64 R14, c[0x0][0x390] ;  /* 0x0000e400ff0e7b82 */ /* 0x000e220000000a00 */
[----:B------:R-:W-:-:S07]  /*0bc0*/  UIADD3 UR4, UPT, UPT, -UR4, URZ, URZ ;  /* 0x000000ff04047290 */ /* 0x000fce000fffe1ff */
[----:B------:R-:W0:Y:S08]  /*0bd0*/  LDC.64 R12, c[0x0][0x398] ;  /* 0x0000e600ff0c7b82 */ /* 0x000e300000000a00 */
[----:B----4-:R-:W4:Y:S08]  /*0be0*/  LDC.64 R10, c[0x0][0x3a0] ;  /* 0x0000e800ff0a7b82 */ /* 0x010f300000000a00 */
[----:B--2---:R-:W2:Y:S08]  /*0bf0*/  LDC.64 R8, c[0x0][0x3a8] ;  /* 0x0000ea00ff087b82 */ /* 0x004eb00000000a00 */
[----:B-1-3--:R-:W0:Y:S02]  /*0c00*/  LDC.64 R4, c[0x0][0x380] ;  /* 0x0000e000ff047b82 */ /* 0x00ae240000000a00 */
.L_x_28:
[----:B0-----:R-:W-:-:S05]  /*0c10*/  IMAD.WIDE R18, R27, 0x4, R4 ;  /* 0x000000041b127825 */ /* 0x001fca00078e0204 */
        /* <DEDUP_REMOVED lines=20> */
[----:B0-----:R-:W-:-:S05]  /*0d60*/  IADD3 R23, PT, PT, R23, R24, RZ ;  /* 0x0000001817177210 */ /* 0x001fca0007ffe0ff */
[----:B----4-:R-:W-:-:S04]  /*0d70*/  IMAD.WIDE R18, R23, 0x4, R10 ;  /* 0x0000000417127825 */ /* 0x010fc800078e020a */
[C---:B--2---:R-:W-:Y:S01]  /*0d80*/  IMAD.WIDE R20, R23.reuse, 0x4, R8 ;  /* 0x0000000417147825 */ /* 0x044fe200078e0208 */
[----:B------:R0:W-:Y:S03]  /*0d90*/  STG.E desc[UR12][R18.64], R29 ;  /* 0x0000001d12007986 */ /* 0x0001e6000c10190c */
[----:B------:R-:W-:Y:S01]  /*0da0*/  IMAD.WIDE R22, R23, 0x4, R16 ;  /* 0x0000000417167825 */ /* 0x000fe200078e0210 */
[----:B------:R0:W-:Y:S04]  /*0db0*/  STG.E desc[UR12][R20.64], R0 ;  /* 0x0000000014007986 */ /* 0x0001e8000c10190c */
[----:B------:R0:W-:Y:S01]  /*0dc0*/  STG.E desc[UR12][R22.64], R25 ;  /* 0x0000001916007986 */ /* 0x0001e2000c10190c */
[----:B------:R-:W-:Y:S05]  /*0dd0*/  BRA `(.L_x_27) ;  /* 0x0000000000147947 */ /* 0x000fea0003800000 */
.L_x_26:
[----:B------:R-:W-:-:S04]  /*0de0*/  IMAD R21, R7, UR8, R0 ;  /* 0x0000000807157c24 */ /* 0x000fc8000f8e0200 */
[----:B------:R-:W-:-:S04]  /*0df0*/  IMAD.WIDE R18, R21, 0x4, R14 ;  /* 0x0000000415127825 */ /* 0x000fc800078e020e */
[----:B------:R-:W-:Y:S01]  /*0e00*/  IMAD.WIDE R20, R21, 0x4, R12 ;  /* 0x0000000415147825 */ /* 0x000fe200078e020c */
[----:B------:R1:W-:Y:S04]  /*0e10*/  STG.E desc[UR12][R18.64], R29 ;  /* 0x0000001d12007986 */ /* 0x0003e8000c10190c */
[----:B------:R1:W-:Y:S02]  /*0e20*/  STG.E desc[UR12][R20.64], R25 ;  /* 0x0000001914007986 */ /* 0x0003e4000c10190c */
.L_x_27:
[----:B------:R-:W-:Y:S05]  /*0e30*/  BSYNC.RECONVERGENT B1 ;  /* 0x0000000000017941 */ /* 0x000fea0003800200 */
.L_x_25:
[----:B------:R-:W-:-:S07]  /*0e40*/  IADD3 R7, PT, PT, R7, 0x1, RZ ;  /* 0x0000000107077810 */ /* 0x000fce0007ffe0ff */
.L_x_24:
[----:B------:R-:W-:Y:S05]  /*0e50*/  BSYNC.RECONVERGENT B0 ;  /* 0x0000000000007941 */ /* 0x000fea0003800200 */
.L_x_23:
[----:B01----:R-:W-:Y:S02]  /*0e60*/  IADD3 R25, PT, PT, R25, 0x1, RZ ;  /* 0x0000000119197810 */ /* 0x003fe40007ffe0ff */
[----:B------:R-:W-:Y:S01]  /*0e70*/  IADD3 R27, PT, PT, R27, 0x1, RZ ;  /* 0x000000011b1b7810 */ /* 0x000fe20007ffe0ff */
[----:B------:R-:W-:Y:S06]  /*0e80*/  BRA.U UP0, `(.L_x_28) ;  /* 0xfffffffd00607547 */ /* 0x000fec000b83ffff */
.L_x_0:
[----:B------:R-:W0:Y:S01]  /*0e90*/  LDCU UR6, c[0x0][0x3c0] ;  /* 0x00007800ff0677ac */ /* 0x000e220008000800 */
[----:B------:R-:W-:Y:S01]  /*0ea0*/  BSSY.RECONVERGENT B0, `(.L_x_29) ;  /* 0x0000071000007945 */ /* 0x000fe20003800200 */
[----:B0-----:R-:W-:-:S13]  /*0eb0*/  ISETP.GE.AND P0, PT, R7, UR6, PT ;  /* 0x0000000607007c0c */ /* 0x001fda000bf06270 */
[----:B------:R-:W-:Y:S05]  /*0ec0*/  @P0 BRA `(.L_x_30) ;  /* 0x0000000400b80947 */ /* 0x000fea0003800000 */
[C---:B------:R-:W-:Y:S01]  /*0ed0*/  IADD3 R2, PT, PT, R7.reuse, -UR6, RZ ;  /* 0x8000000607027c10 */ /* 0x040fe2000fffe0ff */
[----:B------:R-:W-:Y:S01]  /*0ee0*/  BSSY.RECONVERGENT B1, `(.L_x_31) ;  /* 0x0000031000017945 */ /* 0x000fe20003800200 */
[----:B------:R-:W-:Y:S02]  /*0ef0*/  IADD3 R4, PT, PT, -R7, UR6, RZ ;  /* 0x0000000607047c10 */ /* 0x000fe4000fffe1ff */
[----:B------:R-:W-:Y:S02]  /*0f00*/  ISETP.GT.U32.AND P0, PT, R2, -0x8, PT ;  /* 0xfffffff80200780c */ /* 0x000fe40003f04070 */
[----:B------:R-:W-:-:S11]  /*0f10*/  LOP3.LUT P1, R5, R4, 0x7, RZ, 0xc0, !PT ;  /* 0x0000000704057812 */ /* 0x000fd6000782c0ff */
[----:B------:R-:W-:Y:S05]  /*0f20*/  @P0 BRA `(.L_x_32) ;  /* 0x0000000000b00947 */ /* 0x000fea0003800000 */
[----:B------:R-:W0:Y:S01]  /*0f30*/  LDC R6, c[0x0][0x3c4] ;  /* 0x0000f100ff067b82 */ /* 0x000e220000000800 */
[----:B------:R-:W-:-:S04]  /*0f40*/  LOP3.LUT R24, R4, 0xfffffff8, RZ, 0xc0, !PT ;  /* 0xfffffff804187812 */ /* 0x000fc800078ec0ff */
[----:B------:R-:W-:-:S03]  /*0f50*/  IADD3 R24, PT, PT, -R24, RZ, RZ ;  /* 0x000000ff18187210 */ /* 0x000fc60007ffe1ff */
[----:B--2---:R-:W1:Y:S08]  /*0f60*/  LDC.64 R8, c[0x0][0x390] ;  /* 0x0000e400ff087b82 */ /* 0x004e700000000a00 */
[----:B----4-:R-:W2:Y:S01]  /*0f70*/  LDC.64 R10, c[0x0][0x398] ;  /* 0x0000e600ff0a7b82 */ /* 0x010ea20000000a00 */
[----:B0-----:R-:W-:-:S07]  /*0f80*/  IMAD R2, R7, R6, R0 ;  /* 0x0000000607027224 */ /* 0x001fce00078e0200 */
.L_x_33:
[----:B-12---:R-:W-:Y:S01]  /*0f90*/  IMAD.WIDE R22, R2, 0x4, R8 ;  /* 0x0000000402167825 */ /* 0x006fe200078e0208 */
[----:B------:R-:W-:Y:S02]  /*0fa0*/  MOV R25, 0xffffffff ;  /* 0xffffffff00197802 */ /* 0x000fe40000000f00 */
[----:B------:R-:W-:Y:S01]  /*0fb0*/  IADD3 R24, PT, PT, R24, 0x8, RZ ;  /* 0x0000000818187810 */ /* 0x000fe20007ffe0ff */
[----:B--2---:R-:W-:Y:S01]  /*0fc0*/  IMAD.WIDE R20, R2, 0x4, R10 ;  /* 0x0000000402147825 */ /* 0x004fe200078e020a */
[----:B------:R-:W-:Y:S01]  /*0fd0*/  STG.E desc[UR12][R22.64], RZ ;  /* 0x000000ff16007986 */ /* 0x000fe2000c10190c */
[----:B------:R-:W-:Y:S02]  /*0fe0*/  IADD3 R7, PT, PT, R7, 0x8, RZ ;  /* 0x0000000807077810 */ /* 0x000fe40007ffe0ff */
[----:B------:R-:W-:Y:S01]  /*0ff0*/  IMAD.WIDE R18, R6, 0x4, R22 ;  /* 0x0000000406127825 */ /* 0x000fe200078e0216 */
[----:B------:R0:W-:Y:S01]  /*1000*/  STG.E desc[UR12][R20.64], R25 ;  /* 0x0000001914007986 */ /* 0x0001e2000c10190c */
[----:B------:R-:W-:-:S02]  /*1010*/  ISETP.NE.AND P0, PT, R24, RZ, PT ;  /* 0x000000ff1800720c */ /* 0x000fc40003f05270 */
[C---:B------:R-:W-:Y:S01]  /*1020*/  IMAD.WIDE R16, R6.reuse, 0x4, R20 ;  /* 0x0000000406107825 */ /* 0x040fe200078e0214 */
[----:B------:R-:W-:Y:S01]  /*1030*/  STG.E desc[UR12][R18.64], RZ ;  /* 0x000000ff12007986 */ /* 0x000fe2000c10190c */
[C---:B------:R-:W-:Y:S02]  /*1040*/  LEA R2, R6.reuse, R2, 0x3 ;  /* 0x0000000206027211 */ /* 0x040fe400078e18ff */
[C---:B------:R-:W-:Y:S01]  /*1050*/  IMAD.WIDE R14, R6.reuse, 0x4, R18 ;  /* 0x00000004060e7825 */ /* 0x040fe200078e0212 */
[----:B------:R1:W-:Y:S03]  /*1060*/  STG.E desc[UR12][R16.64], R25 ;  /* 0x0000001910007986 */ /* 0x0003e6000c10190c */
[C---:B------:R-:W-:Y:S01]  /*1070*/  IMAD.WIDE R12, R6.reuse, 0x4, R16 ;  /* 0x00000004060c7825 */ /* 0x040fe200078e0210 */
[----:B------:R2:W-:Y:S03]  /*1080*/  STG.E desc[UR12][R14.64], RZ ;  /* 0x000000ff0e007986 */ /* 0x0005e6000c10190c */
[C---:B0-----:R-:W-:Y:S01]  /*1090*/  IMAD.WIDE R20, R6.reuse, 0x4, R14 ;  /* 0x0000000406147825 */ /* 0x041fe200078e020e */
[----:B------:R0:W-:Y:S03]  /*10a0*/  STG.E desc[UR12][R12.64], R25 ;  /* 0x000000190c007986 */ /* 0x0001e6000c10190c */
[C---:B------:R-:W-:Y:S01]  /*10b0*/  IMAD.WIDE R22, R6.reuse, 0x4, R12 ;  /* 0x0000000406167825 */ /* 0x040fe200078e020c */
[----:B------:R3:W-:Y:S03]  /*10c0*/  STG.E desc[UR12][R20.64], RZ ;  /* 0x000000ff14007986 */ /* 0x0007e6000c10190c */
[C---:B-1----:R-:W-:Y:S01]  /*10d0*/  IMAD.WIDE R16, R6.reuse, 0x4, R20 ;  /* 0x0000000406107825 */ /* 0x042fe200078e0214 */
[----:B------:R1:W-:Y:S03]  /*10e0*/  STG.E desc[UR12][R22.64], R25 ;  /* 0x0000001916007986 */ /* 0x0003e6000c10190c */
[C---:B------:R-:W-:Y:S01]  /*10f0*/  IMAD.WIDE R18, R6.reuse, 0x4, R22 ;  /* 0x0000000406127825 */ /* 0x040fe200078e0216 */
[----:B------:R4:W-:Y:S03]  /*1100*/  STG.E desc[UR12][R16.64], RZ ;  /* 0x000000ff10007986 */ /* 0x0009e6000c10190c */
[C---:B--2---:R-:W-:Y:S01]  /*1110*/  IMAD.WIDE R14, R6.reuse, 0x4, R16 ;  /* 0x00000004060e7825 */ /* 0x044fe200078e0210 */
[----:B------:R2:W-:Y:S03]  /*1120*/  STG.E desc[UR12][R18.64], R25 ;  /* 0x0000001912007986 */ /* 0x0005e6000c10190c */
[C---:B0-----:R-:W-:Y:S01]  /*1130*/  IMAD.WIDE R12, R6.reuse, 0x4, R18 ;  /* 0x00000004060c7825 */ /* 0x041fe200078e0212 */
[----:B------:R2:W-:Y:S03]  /*1140*/  STG.E desc[UR12][R14.64], RZ ;  /* 0x000000ff0e007986 */ /* 0x0005e6000c10190c */
[C---:B---3--:R-:W-:Y:S01]  /*1150*/  IMAD.WIDE R20, R6.reuse, 0x4, R14 ;  /* 0x0000000406147825 */ /* 0x048fe200078e020e */
[----:B------:R2:W-:Y:S03]  /*1160*/  STG.E desc[UR12][R12.64], R25 ;  /* 0x000000190c007986 */ /* 0x0005e6000c10190c */
[C---:B-1----:R-:W-:Y:S01]  /*1170*/  IMAD.WIDE R22, R6.reuse, 0x4, R12 ;  /* 0x0000000406167825 */ /* 0x042fe200078e020c */
[----:B------:R2:W-:Y:S03]  /*1180*/  STG.E desc[UR12][R20.64], RZ ;  /* 0x000000ff14007986 */ /* 0x0005e6000c10190c */
[C---:B----4-:R-:W-:Y:S01]  /*1190*/  IMAD.WIDE R16, R6.reuse, 0x4, R20 ;  /* 0x0000000406107825 */ /* 0x050fe200078e0214 */
[----:B------:R2:W-:Y:S03]  /*11a0*/  STG.E desc[UR12][R22.64], R25 ;  /* 0x0000001916007986 */ /* 0x0005e6000c10190c */
[----:B------:R-:W-:Y:S01]  /*11b0*/  IMAD.WIDE R26, R6, 0x4, R22 ;  /* 0x00000004061a7825 */ /* 0x000fe200078e0216 */
[----:B------:R2:W-:Y:S04]  /*11c0*/  STG.E desc[UR12][R16.64], RZ ;  /* 0x000000ff10007986 */ /* 0x0005e8000c10190c */
[----:B------:R2:W-:Y:S01]  /*11d0*/  STG.E desc[UR12][R26.64], R25 ;  /* 0x000000191a007986 */ /* 0x0005e2000c10190c */
[----:B------:R-:W-:Y:S05]  /*11e0*/  @P0 BRA `(.L_x_33) ;  /* 0xfffffffc00680947 */ /* 0x000fea000383ffff */
.L_x_32:
[----:B------:R-:W-:Y:S05]  /*11f0*/  BSYNC.RECONVERGENT B1 ;  /* 0x0000000000017941 */ /* 0x000fea0003800200 */
.L_x_31:
[----:B------:R-:W-:Y:S05]  /*1200*/  @!P1 BRA `(.L_x_30) ;  /* 0x0000000000e89947 */ /* 0x000fea0003800000 */
[----:B------:R-:W-:Y:S01]  /*1210*/  ISETP.GE.U32.AND P0, PT, R5, 0x4, PT ;  /* 0x000000040500780c */ /* 0x000fe20003f06070 */
[----:B------:R-:W-:Y:S01]  /*1220*/  BSSY.RECONVERGENT B1, `(.L_x_34) ;  /* 0x000001a000017945 */ /* 0x000fe20003800200 */
[----:B------:R-:W-:-:S04]  /*1230*/  LOP3.LUT R2, R4, 0x3, RZ, 0xc0, !PT ;  /* 0x0000000304027812 */ /* 0x000fc800078ec0ff */
[----:B------:R-:W-:-:S07]  /*1240*/  ISETP.NE.AND P1, PT, R2, RZ, PT ;  /* 0x000000ff0200720c */ /* 0x000fce0003f25270 */
[----:B------:R-:W-:Y:S06]  /*1250*/  @!P0 BRA `(.L_x_35) ;  /* 0x0000000000588947 */ /* 0x000fec0003800000 */
[----:B--2---:R-:W0:Y:S01]  /*1260*/  LDC R21, c[0x0][0x3c4] ;  /* 0x0000f100ff157b82 */ /* 0x004e220000000800 */
[----:B------:R-:W-:-:S07]  /*1270*/  MOV R5, 0xffffffff ;  /* 0xffffffff00057802 */ /* 0x000fce0000000f00 */
[----:B----4-:R-:W1:Y:S08]  /*1280*/  LDC.64 R10, c[0x0][0x390] ;  /* 0x0000e400ff0a7b82 */ /* 0x010e700000000a00 */
[----:B------:R-:W2:Y:S01]  /*1290*/  LDC.64 R8, c[0x0][0x398] ;  /* 0x0000e600ff087b82 */ /* 0x000ea20000000a00 */
[C---:B0-----:R-:W-:Y:S01]  /*12a0*/  IMAD R23, R7.reuse, R21, R0 ;  /* 0x0000001507177224 */ /* 0x041fe200078e0200 */
[----:B------:R-:W-:-:S03]  /*12b0*/  IADD3 R7, PT, PT, R7, 0x4, RZ ;  /* 0x0000000407077810 */ /* 0x000fc60007ffe0ff */
[----:B-1----:R-:W-:-:S05]  /*12c0*/  IMAD.WIDE R10, R23, 0x4, R10 ;  /* 0x00000004170a7825 */ /* 0x002fca00078e020a */
[----:B------:R0:W-:Y:S01]  /*12d0*/  STG.E desc[UR12][R10.64], RZ ;  /* 0x000000ff0a007986 */ /* 0x0001e2000c10190c */
[----:B------:R-:W-:-:S04]  /*12e0*/  IMAD.WIDE R16, R21, 0x4, R10 ;  /* 0x0000000415107825 */ /* 0x000fc800078e020a */
[----:B--2---:R-:W-:-:S04]  /*12f0*/  IMAD.WIDE R22, R23, 0x4, R8 ;  /* 0x0000000417167825 */ /* 0x004fc800078e0208 */
[C---:B------:R-:W-:Y:S01]  /*1300*/  IMAD.WIDE R12, R21.reuse, 0x4, R16 ;  /* 0x00000004150c7825 */ /* 0x040fe200078e0210 */
[----:B------:R0:W-:Y:S03]  /*1310*/  STG.E desc[UR12][R22.64], R5 ;  /* 0x0000000516007986 */ /* 0x0001e6000c10190c */
[C---:B------:R-:W-:Y:S01]  /*1320*/  IMAD.WIDE R8, R21.reuse, 0x4, R22 ;  /* 0x0000000415087825 */ /* 0x040fe200078e0216 */
[----:B------:R0:W-:Y:S03]  /*1330*/  STG.E desc[UR12][R16.64], RZ ;  /* 0x000000ff10007986 */ /* 0x0001e6000c10190c */
[C---:B------:R-:W-:Y:S01]  /*1340*/  IMAD.WIDE R18, R21.reuse, 0x4, R12 ;  /* 0x0000000415127825 */ /* 0x040fe200078e020c */
[----:B------:R0:W-:Y:S03]  /*1350*/  STG.E desc[UR12][R8.64], R5 ;  /* 0x0000000508007986 */ /* 0x0001e6000c10190c */
[C---:B------:R-:W-:Y:S01]  /*1360*/  IMAD.WIDE R14, R21.reuse, 0x4, R8 ;  /* 0x00000004150e7825 */ /* 0x040fe200078e0208 */
[----:B------:R0:W-:Y:S04]  /*1370*/  STG.E desc[UR12][R12.64], RZ ;  /* 0x000000ff0c007986 */ /* 0x0001e8000c10190c */
[----:B------:R0:W-:Y:S01]  /*1380*/  STG.E desc[UR12][R14.64], R5 ;  /* 0x000000050e007986 */ /* 0x0001e2000c10190c */
[----:B------:R-:W-:-:S03]  /*1390*/  IMAD.WIDE R20, R21, 0x4, R14 ;  /* 0x0000000415147825 */ /* 0x000fc600078e020e */
[----:B------:R0:W-:Y:S04]  /*13a0*/  STG.E desc[UR12][R18.64], RZ ;  /* 0x000000ff12007986 */ /* 0x0001e8000c10190c */
[----:B------:R0:W-:Y:S02]  /*13b0*/  STG.E desc[UR12][R20.64], R5 ;  /* 0x0000000514007986 */ /* 0x0001e4000c10190c */
.L_x_35:
[----:B------:R-:W-:Y:S05]  /*13c0*/  BSYNC.RECONVERGENT B1 ;  /* 0x0000000000017941 */ /* 0x000fea0003800200 */
.L_x_34:
[----:B------:R-:W-:Y:S05]  /*13d0*/  @!P1 BRA `(.L_x_30) ;  /* 0x0000000000749947 */ /* 0x000fea0003800000 */
[----:B------:R-:W-:Y:S01]  /*13e0*/  LOP3.LUT R4, R4, 0x1, RZ, 0xc0, !PT ;  /* 0x0000000104047812 */ /* 0x000fe200078ec0ff */
[----:B0-2---:R-:W0:Y:S01]  /*13f0*/  LDC.64 R8, c[0x0][0x390] ;  /* 0x0000e400ff087b82 */ /* 0x005e220000000a00 */
[----:B------:R-:W-:Y:S01]  /*1400*/  ISETP.NE.AND P0, PT, R2, 0x1, PT ;  /* 0x000000010200780c */ /* 0x000fe20003f05270 */
[----:B------:R-:W-:Y:S01]  /*1410*/  BSSY.RECONVERGENT B1, `(.L_x_36) ;  /* 0x0000013000017945 */ /* 0x000fe20003800200 */
[----:B------:R-:W-:-:S05]  /*1420*/  ISETP.NE.U32.AND P1, PT, R4, 0x1, PT ;  /* 0x000000010400780c */ /* 0x000fca0003f25070 */
[----:B------:R-:W1:Y:S08]  /*1430*/  LDC.64 R4, c[0x0][0x398] ;  /* 0x0000e600ff047b82 */ /* 0x000e700000000a00 */
[----:B------:R-:W2:Y:S01]  /*1440*/  @!P1 LDC R6, c[0x0][0x3c4] ;  /* 0x0000f100ff069b82 */ /* 0x000ea20000000800 */
[----:B------:R-:W-:Y:S05]  /*1450*/  @!P0 BRA `(.L_x_37) ;  /* 0x0000000000388947 */ /* 0x000fea0003800000 */
[----:B------:R-:W3:Y:S01]  /*1460*/  LDC R17, c[0x0][0x3c4] ;  /* 0x0000f100ff117b82 */ /* 0x000ee20000000800 */
[----:B------:R-:W-:-:S07]  /*1470*/  MOV R19, 0xffffffff ;  /* 0xffffffff00137802 */ /* 0x000fce0000000f00 */
[----:B----4-:R-:W4:Y:S08]  /*1480*/  LDC.64 R10, c[0x0][0x390] ;  /* 0x0000e400ff0a7b82 */ /* 0x010f300000000a00 */
[----:B------:R-:W5:Y:S01]  /*1490*/  LDC.64 R12, c[0x0][0x398] ;  /* 0x0000e600ff0c7b82 */ /* 0x000f620000000a00 */
[C---:B---3--:R-:W-:Y:S01]  /*14a0*/  IMAD R15, R7.reuse, R17, R0 ;  /* 0x00000011070f7224 */ /* 0x048fe200078e0200 */
[----:B------:R-:W-:-:S03]  /*14b0*/  IADD3 R7, PT, PT, R7, 0x2, RZ ;  /* 0x0000000207077810 */ /* 0x000fc60007ffe0ff */
[----:B----4-:R-:W-:-:S05]  /*14c0*/  IMAD.WIDE R10, R15, 0x4, R10 ;  /* 0x000000040f0a7825 */ /* 0x010fca00078e020a */
[----:B------:R3:W-:Y:S01]  /*14d0*/  STG.E desc[UR12][R10.64], RZ ;  /* 0x000000ff0a007986 */ /* 0x0007e2000c10190c */
[----:B-----5:R-:W-:-:S04]  /*14e0*/  IMAD.WIDE R12, R15, 0x4, R12 ;  /* 0x000000040f0c7825 */ /* 0x020fc800078e020c */
[C---:B------:R-:W-:Y:S01]  /*14f0*/  IMAD.WIDE R14, R17.reuse, 0x4, R10 ;  /* 0x00000004110e7825 */ /* 0x040fe200078e020a */
[----:B------:R3:W-:Y:S03]  /*1500*/  STG.E desc[UR12][R12.64], R19 ;  /* 0x000000130c007986 */ /* 0x0007e6000c10190c */
[----:B------:R-:W-:Y:S01]  /*1510*/  IMAD.WIDE R16, R17, 0x4, R12 ;  /* 0x0000000411107825 */ /* 0x000fe200078e020c */
[----:B------:R3:W-:Y:S04]  /*1520*/  STG.E desc[UR12][R14.64], RZ ;  /* 0x000000ff0e007986 */ /* 0x0007e8000c10190c */
[----:B------:R3:W-:Y:S02]  /*1530*/  STG.E desc[UR12][R16.64], R19 ;  /* 0x0000001310007986 */ /* 0x0007e4000c10190c */
.L_x_37:
[----:B------:R-:W-:Y:S05]  /*1540*/  BSYNC.RECONVERGENT B1 ;  /* 0x0000000000017941 */ /* 0x000fea0003800200 */
.L_x_36:
[----:B--2---:R-:W-:Y:S01]  /*1550*/  @!P1 IMAD R7, R7, R6, R0 ;  /* 0x0000000607079224 */ /* 0x004fe200078e0200 */
[----:B---34-:R-:W-:-:S03]  /*1560*/  @!P1 MOV R11, 0xffffffff ;  /* 0xffffffff000b9802 */ /* 0x018fc60000000f00 */
[----:B0-----:R-:W-:-:S04]  /*1570*/  @!P1 IMAD.WIDE R8, R7, 0x4, R8 ;  /* 0x0000000407089825 */ /* 0x001fc800078e0208 */
[----:B-1----:R-:W-:Y:S01]  /*1580*/  @!P1 IMAD.WIDE R4, R7, 0x4, R4 ;  /* 0x0000000407049825 */ /* 0x002fe200078e0204 */
[----:B------:R1:W-:Y:S04]  /*1590*/  @!P1 STG.E desc[UR12][R8.64], RZ ;  /* 0x000000ff08009986 */ /* 0x0003e8000c10190c */
[----:B------:R1:W-:Y:S02]  /*15a0*/  @!P1 STG.E desc[UR12][R4.64], R11 ;  /* 0x0000000b04009986 */ /* 0x0003e4000c10190c */
.L_x_30:
[----:B------:R-:W-:Y:S05]  /*15b0*/  BSYNC.RECONVERGENT B0 ;  /* 0x0000000000007941 */ /* 0x000fea0003800200 */
.L_x_29:
[----:B------:R-:W-:Y:S01]  /*15c0*/  UISETP.GE.AND UP0, UPT, UR6, 0x1, UPT ;  /* 0x000000010600788c */ /* 0x000fe2000bf06270 */
[----:B------:R-:W-:-:S08]  /*15d0*/  HFMA2 R2, -RZ, RZ, 0, 0 ;  /* 0x00000000ff027431 */ /* 0x000fd000000001ff */
[----:B------:R-:W-:Y:S05]  /*15e0*/  BRA.U !UP0, `(.L_x_38) ;  /* 0x0000000d083c7547 */ /* 0x000fea000b800000 */
[----:B------:R-:W-:Y:S01]  /*15f0*/  UISETP.GE.U32.AND UP0, UPT, UR6, 0x8, UPT ;  /* 0x000000080600788c */ /* 0x000fe2000bf06070 */
[----:B------:R-:W-:Y:S01]  /*1600*/  MOV R2, RZ ;  /* 0x000000ff00027202 */ /* 0x000fe20000000f00 */
[----:B------:R-:W-:-:S07]  /*1610*/  UMOV UR4, URZ ;  /* 0x000000ff00047c82 */ /* 0x000fce0008000000 */
[----:B------:R-:W-:Y:S05]  /*1620*/  BRA.U !UP0, `(.L_x_39) ;  /* 0x0000000508a47547 */ /* 0x000fea000b800000 */
[----:B012---:R-:W0:Y:S01]  /*1630*/  LDC R9, c[0x0][0x3c4] ;  /* 0x0000f100ff097b82 */ /* 0x007e220000000800 */
[----:B------:R-:W-:Y:S01]  /*1640*/  ULOP3.LUT UR4, UR6, 0x7ffffff8, URZ, 0xc0, !UPT ;  /* 0x7ffffff806047892 */ /* 0x000fe2000f8ec0ff */
[----:B------:R-:W-:Y:S02]  /*1650*/  MOV R2, RZ ;  /* 0x000000ff00027202 */ /* 0x000fe40000000f00 */
[-C--:B------:R-:W-:Y:S01]  /*1660*/  MOV R12, R0.reuse ;  /* 0x00000000000c7202 */ /* 0x080fe20000000f00 */
[----:B------:R-:W-:Y:S01]  /*1670*/  UIADD3 UR6, UPT, UPT, -UR4, URZ, URZ ;  /* 0x000000ff04067290 */ /* 0x000fe2000fffe1ff */
[C---:B0-----:R-:W-:Y:S01]  /*1680*/  IADD3 R3, PT, PT, R9.reuse, UR5, R3 ;  /* 0x0000000509037c10 */ /* 0x041fe2000fffe003 */
[C-C-:B------:R-:W-:Y:S01]  /*1690*/  IMAD R5, R9.reuse, 0x3, R0.reuse ;  /* 0x0000000309057824 */ /* 0x140fe200078e0200 */
[CC--:B------:R-:W-:Y:S01]  /*16a0*/  LEA R4, R9.reuse, R0.reuse, 0x1 ;  /* 0x0000000009047211 */ /* 0x0c0fe200078e08ff */
[C-C-:B------:R-:W-:Y:S01]  /*16b0*/  IMAD R7, R9.reuse, 0x5, R0.reuse ;  /* 0x0000000509077824 */ /* 0x140fe200078e0200 */
[C---:B------:R-:W-:Y:S01]  /*16c0*/  LEA R6, R9.reuse, R0, 0x2 ;  /* 0x0000000009067211 */ /* 0x040fe200078e10ff */
[----:B------:R-:W-:-:S02]  /*16d0*/  IMAD R8, R9, 0x6, R0 ;  /* 0x0000000609087824 */ /* 0x000fc400078e0200 */
[----:B------:R-:W-:-:S07]  /*16e0*/  IMAD R9, R9, 0x7, R0 ;  /* 0x0000000709097824 */ /* 0x000fce00078e0200 */
.L_x_40:
[----:B------:R-:W0:Y:S08]  /*16f0*/  LDC.64 R16, c[0x0][0x398] ;  /* 0x0000e600ff107b82 */ /* 0x000e300000000a00 */
[----:B----4-:R-:W1:Y:S01]  /*1700*/  LDC R11, c[0x0][0x3c4] ;  /* 0x0000f100ff0b7b82 */ /* 0x010e620000000800 */
[----:B0-----:R-:W-:-:S05]  /*1710*/  IMAD.WIDE R16, R12, 0x4, R16 ;  /* 0x000000040c107825 */ /* 0x001fca00078e0210 */
[----:B------:R-:W2:Y:S01]  /*1720*/  LDG.E R13, desc[UR12][R16.64] ;  /* 0x0000000c100d7981 */ /* 0x000ea2000c1e1900 */
[----:B-1----:R-:W-:-:S05]  /*1730*/  IMAD.WIDE R28, R11, 0x4, R16 ;  /* 0x000000040b1c7825 */ /* 0x002fca00078e0210 */
[----:B------:R-:W3:Y:S01]  /*1740*/  LDG.E R10, desc[UR12][R28.64] ;  /* 0x0000000c1c0a7981 */ /* 0x000ee2000c1e1900 */
[----:B------:R-:W-:-:S05]  /*1750*/  IMAD.WIDE R14, R11, 0x4, R28 ;  /* 0x000000040b0e7825 */ /* 0x000fca00078e021c */
[----:B------:R0:W4:Y:S02]  /*1760*/  LDG.E R23, desc[UR12][R14.64] ;  /* 0x0000000c0e177981 */ /* 0x000124000c1e1900 */
[----:B0-----:R-:W-:-:S05]  /*1770*/  IMAD.WIDE R14, R11, 0x4, R14 ;  /* 0x000000040b0e7825 */ /* 0x001fca00078e020e */
[----:B------:R0:W5:Y:S02]  /*1780*/  LDG.E R24, desc[UR12][R14.64] ;  /* 0x0000000c0e187981 */ /* 0x000164000c1e1900 */
[----:B0-----:R-:W-:Y:S01]  /*1790*/  IMAD.WIDE R14, R11, 0x4, R14 ;  /* 0x000000040b0e7825 */ /* 0x001fe200078e020e */
[----:B--2---:R-:W-:Y:S02]  /*17a0*/  ISETP.NE.AND P2, PT, R13, -0x1, PT ;  /* 0xffffffff0d00780c */ /* 0x004fe40003f45270 */
[----:B---3--:R-:W-:-:S11]  /*17b0*/  ISETP.NE.AND P3, PT, R10, -0x1, PT ;  /* 0xffffffff0a00780c */ /* 0x008fd60003f65270 */
[----:B------:R-:W0:Y:S08]  /*17c0*/  @P2 LDC.64 R20, c[0x0][0x388] ;  /* 0x0000e200ff142b82 */ /* 0x000e300000000a00 */
[----:B------:R-:W1:Y:S08]  /*17d0*/  @P2 LDC.64 R18, c[0x0][0x390] ;  /* 0x0000e400ff122b82 */ /* 0x000e700000000a00 */
[----:B------:R-:W2:Y:S01]  /*17e0*/  @P3 LDC.64 R26, c[0x0][0x388] ;  /* 0x0000e200ff1a3b82 */ /* 0x000ea20000000a00 */
[----:B0-----:R-:W-:-:S07]  /*17f0*/  @P2 IMAD.WIDE R20, R13, 0x4, R20 ;  /* 0x000000040d142825 */ /* 0x001fce00078e0214 */
[----:B------:R-:W0:Y:S01]  /*1800*/  @P3 LDC.64 R16, c[0x0][0x390] ;  /* 0x0000e400ff103b82 */ /* 0x000e220000000a00 */
[----:B------:R-:W3:Y:S01]  /*1810*/  @P2 LDG.E R20, desc[UR12][R20.64] ;  /* 0x0000000c14142981 */ /* 0x000ee2000c1e1900 */
[----:B-1----:R-:W-:-:S05]  /*1820*/  @P2 IMAD.WIDE R18, R12, 0x4, R18 ;  /* 0x000000040c122825 */ /* 0x002fca00078e0212 */
[----:B------:R-:W3:Y:S04]  /*1830*/  @P2 LDG.E R21, desc[UR12][R18.64] ;  /* 0x0000000c12152981 */ /* 0x000ee8000c1e1900 */
[----:B------:R1:W3:Y:S02]  /*1840*/  LDG.E R19, desc[UR12][R14.64] ;  /* 0x0000000c0e137981 */ /* 0x0002e4000c1e1900 */
[----:B-1----:R-:W-:-:S05]  /*1850*/  IMAD.WIDE R14, R11, 0x4, R14 ;  /* 0x000000040b0e7825 */ /* 0x002fca00078e020e */
[----:B------:R1:W3:Y:S01]  /*1860*/  LDG.E R13, desc[UR12][R14.64] ;  /* 0x0000000c0e0d7981 */ /* 0x0002e2000c1e1900 */
[----:B--2---:R-:W-:-:S04]  /*1870*/  @P3 IMAD.WIDE R26, R10, 0x4, R26 ;  /* 0x000000040a1a3825 */ /* 0x004fc800078e021a */
[----:B0-----:R-:W-:Y:S01]  /*1880*/  @P3 IMAD.WIDE R16, R3, 0x4, R16 ;  /* 0x0000000403103825 */ /* 0x001fe200078e0210 */
[----:B------:R-:W2:Y:S04]  /*1890*/  @P3 LDG.E R10, desc[UR12][R26.64] ;  /* 0x0000000c1a0a3981 */ /* 0x000ea8000c1e1900 */
[----:B------:R-:W2:Y:S01]  /*18a0*/  @P3 LDG.E R22, desc[UR12][R16.64] ;  /* 0x0000000c10163981 */ /* 0x000ea2000c1e1900 */
[----:B-1----:R-:W-:-:S05]  /*18b0*/  IMAD.WIDE R14, R11, 0x4, R14 ;  /* 0x000000040b0e7825 */ /* 0x002fca00078e020e */
[----:B------:R0:W2:Y:S02]  /*18c0*/  LDG.E R18, desc[UR12][R14.64] ;  /* 0x0000000c0e127981 */ /* 0x0000a4000c1e1900 */
[----:B0-----:R-:W-:-:S05]  /*18d0*/  IMAD.WIDE R14, R11, 0x4, R14 ;  /* 0x000000040b0e7825 */ /* 0x001fca00078e020e */
[----:B------:R0:W2:Y:S01]  /*18e0*/  LDG.E R27, desc[UR12][R14.64] ;  /* 0x0000000c0e1b7981 */ /* 0x0000a2000c1e1900 */
[----:B-----5:R-:W-:Y:S02]  /*18f0*/  ISETP.NE.AND P0, PT, R24, -0x1, PT ;  /* 0xffffffff1800780c */ /* 0x020fe40003f05270 */
[----:B----4-:R-:W-:-:S13]  /*1900*/  ISETP.NE.AND P1, PT, R23, -0x1, PT ;  /* 0xffffffff1700780c */ /* 0x010fda0003f25270 */
[----:B0-----:R-:W0:Y:S08]  /*1910*/  @P1 LDC.64 R14, c[0x0][0x390] ;  /* 0x0000e400ff0e1b82 */ /* 0x001e300000000a00 */
[----:B------:R-:W1:Y:S01]  /*1920*/  @P1 LDC.64 R16, c[0x0][0x388] ;  /* 0x0000e200ff101b82 */ /* 0x000e620000000a00 */
[----:B0-----:R-:W-:-:S05]  /*1930*/  @P1 IMAD.WIDE R14, R4, 0x4, R14 ;  /* 0x00000004040e1825 */ /* 0x001fca00078e020e */
[----:B------:R-:W4:Y:S01]  /*1940*/  @P1 LDG.E R25, desc[UR12][R14.64] ;  /* 0x0000000c0e191981 */ /* 0x000f22000c1e1900 */
[----:B-1----:R-:W-:-:S04]  /*1950*/  @P1 IMAD.WIDE R16, R23, 0x4, R16 ;  /* 0x0000000417101825 */ /* 0x002fc800078e0210 */
[----:B---3--:R-:W-:Y:S02]  /*1960*/  @P2 FFMA R2, R21, R20, R2 ;  /* 0x0000001415022223 */ /* 0x008fe40000000002 */
[----:B------:R-:W0:Y:S01]  /*1970*/  @P0 LDC.64 R20, c[0x0][0x388] ;  /* 0x0000e200ff140b82 */ /* 0x000e220000000a00 */
[----:B------:R-:W-:Y:S02]  /*1980*/  ISETP.NE.AND P2, PT, R19, -0x1, PT ;  /* 0xffffffff1300780c */ /* 0x000fe40003f45270 */
[----:B------:R-:W-:Y:S01]  /*1990*/  ISETP.NE.AND P4, PT, R13, -0x1, PT ;  /* 0xffffffff0d00780c */ /* 0x000fe20003f85270 */
[----:B0-----:R-:W-:-:S05]  /*19a0*/  @P0 IMAD.WIDE R20, R24, 0x4, R20 ;  /* 0x0000000418140825 */ /* 0x001fca00078e0214 */
[----:B------:R0:W3:Y:S01]  /*19b0*/  @P0 LDG.E R24, desc[UR12][R20.64] ;  /* 0x0000000c14180981 */ /* 0x0000e2000c1e1900 */
[----:B--2---:R-:W-:Y:S02]  /*19c0*/  @P3 FFMA R2, R22, R10, R2 ;  /* 0x0000000a16023223 */ /* 0x004fe40000000002 */
[----:B------:R-:W1:Y:S01]  /*19d0*/  @P0 LDC.64 R22, c[0x0][0x390] ;  /* 0x0000e400ff160b82 */ /* 0x000e620000000a00 */
[----:B------:R2:W4:Y:S07]  /*19e0*/  @P1 LDG.E R10, desc[UR12][R16.64] ;  /* 0x0000000c100a1981 */ /* 0x00052e000c1e1900 */
[----:B0-----:R-:W0:Y:S08]  /*19f0*/  @P2 LDC.64 R20, c[0x0][0x390] ;  /* 0x0000e400ff142b82 */ /* 0x001e300000000a00 */
[----:B------:R-:W5:Y:S08]  /*1a00*/  @P4 LDC.64 R14, c[0x0][0x388] ;  /* 0x0000e200ff0e4b82 */ /* 0x000f700000000a00 */
[----:B--2---:R-:W2:Y:S01]  /*1a10*/  @P2 LDC.64 R16, c[0x0][0x388] ;  /* 0x0000e200ff102b82 */ /* 0x004ea20000000a00 */
[----:B------:R-:W-:-:S02]  /*1a20*/  ISETP.NE.AND P5, PT, R27, -0x1, PT ;  /* 0xffffffff1b00780c */ /* 0x000fc40003fa5270 */
[----:B------:R-:W-:Y:S01]  /*1a30*/  ISETP.NE.AND P3, PT, R18, -0x1, PT ;  /* 0xffffffff1200780c */ /* 0x000fe20003f65270 */
[----:B-1----:R-:W-:-:S04]  /*1a40*/  @P0 IMAD.WIDE R22, R5, 0x4, R22 ;  /* 0x0000000405160825 */ /* 0x002fc800078e0216 */
[----:B0-----:R-:W-:Y:S01]  /*1a50*/  @P2 IMAD.WIDE R20, R6, 0x4, R20 ;  /* 0x0000000406142825 */ /* 0x001fe200078e0214 */
[----:B------:R-:W0:Y:S01]  /*1a60*/  @P4 LDC.64 R28, c[0x0][0x390] ;  /* 0x0000e400ff1c4b82 */ /* 0x000e220000000a00 */
[----:B------:R-:W3:Y:S04]  /*1a70*/  @P0 LDG.E R23, desc[UR12][R22.64] ;  /* 0x0000000c16170981 */ /* 0x000ee8000c1e1900 */
[----:B------:R-:W3:Y:S01]  /*1a80*/  @P2 LDG.E R21, desc[UR12][R20.64] ;  /* 0x0000000c14152981 */ /* 0x000ee2000c1e1900 */
[----:B-----5:R-:W-:-:S04]  /*1a90*/  @P4 IMAD.WIDE R14, R13, 0x4, R14 ;  /* 0x000000040d0e4825 */ /* 0x020fc800078e020e */
[----:B--2---:R-:W-:Y:S01]  /*1aa0*/  @P2 IMAD.WIDE R16, R19, 0x4, R16 ;  /* 0x0000000413102825 */ /* 0x004fe200078e0210 */
[----:B------:R1:W2:Y:S04]  /*1ab0*/  @P4 LDG.E R20, desc[UR12][R14.64] ;  /* 0x0000000c0e144981 */ /* 0x0002a8000c1e1900 */
[----:B------:R5:W2:Y:S01]  /*1ac0*/  @P2 LDG.E R22, desc[UR12][R16.64] ;  /* 0x0000000c10162981 */ /* 0x000aa2000c1e1900 */
[----:B-1----:R-:W1:Y:S08]  /*1ad0*/  @P5 LDC.64 R14, c[0x0][0x390] ;  /* 0x0000e400ff0e5b82 */ /* 0x002e700000000a00 */
[----:B-----5:R-:W5:Y:S01]  /*1ae0*/  @P3 LDC.64 R16, c[0x0][0x390] ;  /* 0x0000e400ff103b82 */ /* 0x020f620000000a00 */
[----:B-1----:R-:W-:-:S05]  /*1af0*/  @P5 IMAD.WIDE R14, R9, 0x4, R14 ;  /* 0x00000004090e5825 */ /* 0x002fca00078e020e */
[----:B------:R1:W2:Y:S01]  /*1b00*/  @P5 LDG.E R26, desc[UR12][R14.64] ;  /* 0x0000000c0e1a5981 */ /* 0x0002a2000c1e1900 */
[----:B-----5:R-:W-:-:S05]  /*1b10*/  @P3 IMAD.WIDE R16, R8, 0x4, R16 ;  /* 0x0000000408103825 */ /* 0x020fca00078e0210 */
[----:B------:R5:W2:Y:S01]  /*1b20*/  @P3 LDG.E R13, desc[UR12][R16.64] ;  /* 0x0000000c100d3981 */ /* 0x000aa2000c1e1900 */
[----:B-1----:R-:W1:Y:S08]  /*1b30*/  @P3 LDC.64 R14, c[0x0][0x388] ;  /* 0x0000e200ff0e3b82 */ /* 0x002e700000000a00 */
[----:B-----5:R-:W5:Y:S01]  /*1b40*/  @P5 LDC.64 R16, c[0x0][0x388] ;  /* 0x0000e200ff105b82 */ /* 0x020f620000000a00 */
[----:B0-----:R-:W-:-:S05]  /*1b50*/  @P4 IMAD.WIDE R28, R7, 0x4, R28 ;  /* 0x00000004071c4825 */ /* 0x001fca00078e021c */
[----:B------:R-:W2:Y:S01]  /*1b60*/  @P4 LDG.E R19, desc[UR12][R28.64] ;  /* 0x0000000c1c134981 */ /* 0x000ea2000c1e1900 */
[----:B-1----:R-:W-:-:S05]  /*1b70*/  @P3 IMAD.WIDE R14, R18, 0x4, R14 ;  /* 0x00000004120e3825 */ /* 0x002fca00078e020e */
[----:B------:R-:W2:Y:S01]  /*1b80*/  @P3 LDG.E R18, desc[UR12][R14.64] ;  /* 0x0000000c0e123981 */ /* 0x000ea2000c1e1900 */
[----:B-----5:R-:W-:-:S05]  /*1b90*/  @P5 IMAD.WIDE R16, R27, 0x4, R16 ;  /* 0x000000041b105825 */ /* 0x020fca00078e0210 */
[----:B------:R-:W5:Y:S01]  /*1ba0*/  @P5 LDG.E R27, desc[UR12][R16.64] ;  /* 0x0000000c101b5981 */ /* 0x000f62000c1e1900 */
[----:B------:R-:W-:-:S04]  /*1bb0*/  UIADD3 UR6, UPT, UPT, UR6, 0x8, URZ ;  /* 0x0000000806067890 */ /* 0x000fc8000fffe0ff */
[----:B------:R-:W-:Y:S01]  /*1bc0*/  UISETP.NE.AND UP0, UPT, UR6, URZ, UPT ;  /* 0x000000ff0600728c */ /* 0x000fe2000bf05270 */
[C---:B------:R-:W-:Y:S02]  /*1bd0*/  LEA R12, R11.reuse, R12, 0x3 ;  /* 0x0000000c0b0c7211 */ /* 0x040fe400078e18ff */
[C---:B------:R-:W-:Y:S02]  /*1be0*/  LEA R3, R11.reuse, R3, 0x3 ;  /* 0x000000030b037211 */ /* 0x040fe400078e18ff */
[C---:B------:R-:W-:Y:S02]  /*1bf0*/  LEA R4, R11.reuse, R4, 0x3 ;  /* 0x000000040b047211 */ /* 0x040fe400078e18ff */
[C---:B------:R-:W-:Y:S02]  /*1c00*/  LEA R5, R11.reuse, R5, 0x3 ;  /* 0x000000050b057211 */ /* 0x040fe400078e18ff */
[C---:B------:R-:W-:Y:S02]  /*1c10*/  LEA R6, R11.reuse, R6, 0x3 ;  /* 0x000000060b067211 */ /* 0x040fe400078e18ff */
[----:B------:R-:W-:-:S02]  /*1c20*/  LEA R7, R11, R7, 0x3 ;  /* 0x000000070b077211 */ /* 0x000fc400078e18ff */
[C---:B------:R-:W-:Y:S02]  /*1c30*/  LEA R8, R11.reuse, R8, 0x3 ;  /* 0x000000080b087211 */ /* 0x040fe400078e18ff */
[----:B------:R-:W-:Y:S01]  /*1c40*/  LEA R9, R11, R9, 0x3 ;  /* 0x000000090b097211 */ /* 0x000fe200078e18ff */
[----:B----4-:R-:W-:-:S04]  /*1c50*/  @P1 FFMA R2, R25, R10, R2 ;  /* 0x0000000a19021223 */ /* 0x010fc80000000002 */
[----:B---3--:R-:W-:-:S04]  /*1c60*/  @P0 FFMA R2, R23, R24, R2 ;  /* 0x0000001817020223 */ /* 0x008fc80000000002 */
[----:B--2---:R-:W-:-:S04]  /*1c70*/  @P2 FFMA R2, R21, R22, R2 ;  /* 0x0000001615022223 */ /* 0x004fc80000000002 */
[----:B------:R-:W-:-:S04]  /*1c80*/  @P4 FFMA R2, R19, R20, R2 ;  /* 0x0000001413024223 */ /* 0x000fc80000000002 */
[----:B------:R-:W-:-:S04]  /*1c90*/  @P3 FFMA R2, R13, R18, R2 ;  /* 0x000000120d023223 */ /* 0x000fc80000000002 */
[----:B-----5:R-:W-:Y:S01]  /*1ca0*/  @P5 FFMA R2, R26, R27, R2 ;  /* 0x0000001b1a025223 */ /* 0x020fe20000000002 */
[----:B------:R-:W-:Y:S06]  /*1cb0*/  BRA.U UP0, `(.L_x_40) ;  /* 0xfffffff9008c7547 */ /* 0x000fec000b83ffff */
.L_x_39:
[----:B------:R-:W3:Y:S02]  /*1cc0*/  LDCU UR5, c[0x0][0x3c0] ;  /* 0x00007800ff0577ac */ /* 0x000ee40008000800 */
[----:B---3--:R-:W-:-:S09]  /*1cd0*/  ULOP3.LUT UP0, UR6, UR5, 0x7, URZ, 0xc0, !UPT ;  /* 0x0000000705067892 */ /* 0x008fd2000f80c0ff */
[----:B------:R-:W-:Y:S05]  /*1ce0*/  BRA.U !UP0, `(.L_x_38) ;  /* 0x00000005087c7547 */ /* 0x000fea000b800000 */
[----:B------:R-:W-:Y:S02]  /*1cf0*/  UISETP.GE.U32.AND UP0, UPT, UR6, 0x4, UPT ;  /* 0x000000040600788c */ /* 0x000fe4000bf06070 */
[----:B------:R-:W-:-:S04]  /*1d00*/  ULOP3.LUT UR7, UR5, 0x3, URZ, 0xc0, !UPT ;  /* 0x0000000305077892 */ /* 0x000fc8000f8ec0ff */
[----:B------:R-:W-:-:S03]  /*1d10*/  UISETP.NE.AND UP1, UPT, UR7, URZ, UPT ;  /* 0x000000ff0700728c */ /* 0x000fc6000bf25270 */
[----:B------:R-:W-:Y:S08]  /*1d20*/  BRA.U !UP0, `(.L_x_41) ;  /* 0x0000000108bc7547 */ /* 0x000ff0000b800000 */
[----:B------:R-:W2:Y:S08]  /*1d30*/  LDC R3, c[0x0][0x3c4] ;  /* 0x0000f100ff037b82 */ /* 0x000eb00000000800 */
[----:B01----:R-:W0:Y:S01]  /*1d40*/  LDC.64 R4, c[0x0][0x398] ;  /* 0x0000e600ff047b82 */ /* 0x003e220000000a00 */
[----:B--2---:R-:W-:-:S04]  /*1d50*/  IMAD R22, R3, UR4, R0 ;  /* 0x0000000403167c24 */ /* 0x004fc8000f8e0200 */
[----:B0-----:R-:W-:-:S05]  /*1d60*/  IMAD.WIDE R4, R22, 0x4, R4 ;  /* 0x0000000416047825 */ /* 0x001fca00078e0204 */
[----:B------:R-:W2:Y:S01]  /*1d70*/  LDG.E R27, desc[UR12][R4.64] ;  /* 0x0000000c041b7981 */ /* 0x000ea2000c1e1900 */
[----:B------:R-:W-:-:S05]  /*1d80*/  IMAD.WIDE R6, R3, 0x4, R4 ;  /* 0x0000000403067825 */ /* 0x000fca00078e0204 */
[----:B------:R-:W3:Y:S01]  /*1d90*/  LDG.E R25, desc[UR12][R6.64] ;  /* 0x0000000c06197981 */ /* 0x000ee2000c1e1900 */
[----:B------:R-:W-:-:S05]  /*1da0*/  IMAD.WIDE R8, R3, 0x4, R6 ;  /* 0x0000000403087825 */ /* 0x000fca00078e0206 */
[----:B------:R-:W5:Y:S01]  /*1db0*/  LDG.E R23, desc[UR12][R8.64] ;  /* 0x0000000c08177981 */ /* 0x000f62000c1e1900 */
[----:B----4-:R-:W-:-:S05]  /*1dc0*/  IMAD.WIDE R10, R3, 0x4, R8 ;  /* 0x00000004030a7825 */ /* 0x010fca00078e0208 */
[----:B------:R-:W4:Y:S01]  /*1dd0*/  LDG.E R21, desc[UR12][R10.64] ;  /* 0x0000000c0a157981 */ /* 0x000f22000c1e1900 */
[----:B------:R-:W-:Y:S02]  /*1de0*/  IADD3 R20, PT, PT, R22, R3, RZ ;  /* 0x0000000316147210 */ /* 0x000fe40007ffe0ff */
[----:B--2---:R-:W-:Y:S02]  /*1df0*/  ISETP.NE.AND P0, PT, R27, -0x1, PT ;  /* 0xffffffff1b00780c */ /* 0x004fe40003f05270 */
[----:B---3--:R-:W-:Y:S02]  /*1e00*/  ISETP.NE.AND P1, PT, R25, -0x1, PT ;  /* 0xffffffff1900780c */ /* 0x008fe40003f25270 */
[----:B-----5:R-:W-:-:S09]  /*1e10*/  ISETP.NE.AND P2, PT, R23, -0x1, PT ;  /* 0xffffffff1700780c */ /* 0x020fd20003f45270 */
[----:B------:R-:W0:Y:S01]  /*1e20*/  @P0 LDC.64 R14, c[0x0][0x388] ;  /* 0x0000e200ff0e0b82 */ /* 0x000e220000000a00 */
[----:B----4-:R-:W-:-:S07]  /*1e30*/  ISETP.NE.AND P3, PT, R21, -0x1, PT ;  /* 0xffffffff1500780c */ /* 0x010fce0003f65270 */
[----:B------:R-:W1:Y:S08]  /*1e40*/  @P0 LDC.64 R18, c[0x0][0x390] ;  /* 0x0000e400ff120b82 */ /* 0x000e700000000a00 */
[----:B------:R-:W2:Y:S08]  /*1e50*/  @P1 LDC.64 R16, c[0x0][0x388] ;  /* 0x0000e200ff101b82 */ /* 0x000eb00000000a00 */
[----:B------:R-:W3:Y:S08]  /*1e60*/  @P1 LDC.64 R4, c[0x0][0x390] ;  /* 0x0000e400ff041b82 */ /* 0x000ef00000000a00 */
[----:B------:R-:W4:Y:S08]  /*1e70*/  @P2 LDC.64 R6, c[0x0][0x390] ;  /* 0x0000e400ff062b82 */ /* 0x000f300000000a00 */
[----:B------:R-:W5:Y:S08]  /*1e80*/  @P2 LDC.64 R8, c[0x0][0x388] ;  /* 0x0000e200ff082b82 */ /* 0x000f700000000a00 */
[----:B------:R-:W5:Y:S08]  /*1e90*/  @P3 LDC.64 R10, c[0x0][0x388] ;  /* 0x0000e200ff0a3b82 */ /* 0x000f700000000a00 */
[----:B------:R-:W5:Y:S01]  /*1ea0*/  @P3 LDC.64 R12, c[0x0][0x390] ;  /* 0x0000e400ff0c3b82 */ /* 0x000f620000000a00 */
[----:B0-----:R-:W-:-:S04]  /*1eb0*/  @P0 IMAD.WIDE R14, R27, 0x4, R14 ;  /* 0x000000041b0e0825 */ /* 0x001fc800078e020e */
[----:B-1----:R-:W-:Y:S01]  /*1ec0*/  @P0 IMAD.WIDE R18, R22, 0x4, R18 ;  /* 0x0000000416120825 */ /* 0x002fe200078e0212 */
[-C--:B------:R-:W-:Y:S01]  /*1ed0*/  IADD3 R22, PT, PT, R20, R3.reuse, RZ ;  /* 0x0000000314167210 */ /* 0x080fe20007ffe0ff */
[----:B------:R-:W5:Y:S02]  /*1ee0*/  @P0 LDG.E R15, desc[UR12][R14.64] ;  /* 0x0000000c0e0f0981 */ /* 0x000f64000c1e1900 */
[----:B--2---:R-:W-:Y:S01]  /*1ef0*/  @P1 IMAD.WIDE R16, R25, 0x4, R16 ;  /* 0x0000000419101825 */ /* 0x004fe200078e0210 */
[----:B------:R-:W-:Y:S01]  /*1f00*/  @P3 IADD3 R3, PT, PT, R22, R3, RZ ;  /* 0x0000000316033210 */ /* 0x000fe20007ffe0ff */
[----:B------:R-:W2:Y:S02]  /*1f10*/  @P0 LDG.E R19, desc[UR12][R18.64] ;  /* 0x0000000c12130981 */ /* 0x000ea4000c1e1900 */
[----:B---3--:R-:W-:Y:S02]  /*1f20*/  @P1 IMAD.WIDE R4, R20, 0x4, R4 ;  /* 0x0000000414041825 */ /* 0x008fe400078e0204 */
[----:B------:R-:W3:Y:S02]  /*1f30*/  @P1 LDG.E R17, desc[UR12][R16.64] ;  /* 0x0000000c10111981 */ /* 0x000ee4000c1e1900 */
[----:B----4-:R-:W-:-:S02]  /*1f40*/  @P2 IMAD.WIDE R6, R22, 0x4, R6 ;  /* 0x0000000416062825 */ /* 0x010fc400078e0206 */
[----:B------:R-:W3:Y:S02]  /*1f50*/  @P1 LDG.E R5, desc[UR12][R4.64] ;  /* 0x0000000c04051981 */ /* 0x000ee4000c1e1900 */
[----:B-----5:R-:W-:Y:S02]  /*1f60*/  @P2 IMAD.WIDE R8, R23, 0x4, R8 ;  /* 0x0000000417082825 */ /* 0x020fe400078e0208 */
[----:B------:R-:W4:Y:S02]  /*1f70*/  @P2 LDG.E R7, desc[UR12][R6.64] ;  /* 0x0000000c06072981 */ /* 0x000f24000c1e1900 */
[----:B------:R-:W-:Y:S02]  /*1f80*/  @P3 IMAD.WIDE R10, R21, 0x4, R10 ;  /* 0x00000004150a3825 */ /* 0x000fe400078e020a */
[----:B------:R-:W4:Y:S02]  /*1f90*/  @P2 LDG.E R8, desc[UR12][R8.64] ;  /* 0x0000000c08082981 */ /* 0x000f24000c1e1900 */
[----:B------:R-:W-:-:S02]  /*1fa0*/  @P3 IMAD.WIDE R12, R3, 0x4, R12 ;  /* 0x00000004030c3825 */ /* 0x000fc400078e020c */
[----:B------:R-:W5:Y:S04]  /*1fb0*/  @P3 LDG.E R10, desc[UR12][R10.64] ;  /* 0x0000000c0a0a3981 */ /* 0x000f68000c1e1900 */
[----:B------:R-:W5:Y:S01]  /*1fc0*/  @P3 LDG.E R13, desc[UR12][R12.64] ;  /* 0x0000000c0c0d3981 */ /* 0x000f62000c1e1900 */
[----:B------:R-:W-:Y:S01]  /*1fd0*/  UIADD3 UR4, UPT, UPT, UR4, 0x4, URZ ;  /* 0x0000000404047890 */ /* 0x000fe2000fffe0ff */
[----:B--2---:R-:W-:-:S04]  /*1fe0*/  @P0 FFMA R2, R19, R15, R2 ;  /* 0x0000000f13020223 */ /* 0x004fc80000000002 */
[----:B---3--:R-:W-:-:S04]  /*1ff0*/  @P1 FFMA R2, R5, R17, R2 ;  /* 0x0000001105021223 */ /* 0x008fc80000000002 */
[----:B----4-:R-:W-:-:S04]  /*2000*/  @P2 FFMA R2, R7, R8, R2 ;  /* 0x0000000807022223 */ /* 0x010fc80000000002 */
[----:B-----5:R-:W-:-:S07]  /*2010*/  @P3 FFMA R2, R13, R10, R2 ;  /* 0x0000000a0d023223 */ /* 0x020fce0000000002 */
.L_x_41:
[----:B------:R-:W-:Y:S05]  /*2020*/  BRA.U !UP1, `(.L_x_38) ;  /* 0x0000000109ac7547 */ /* 0x000fea000b800000 */
[----:B------:R-:W-:Y:S02]  /*2030*/  UISETP.NE.AND UP0, UPT, UR7, 0x1, UPT ;  /* 0x000000010700788c */ /* 0x000fe4000bf05270 */
[----:B------:R-:W-:-:S04]  /*2040*/  ULOP3.LUT UR5, UR5, 0x1, URZ, 0xc0, !UPT ;  /* 0x0000000105057892 */ /* 0x000fc8000f8ec0ff */
[----:B------:R-:W-:-:S03]  /*2050*/  UISETP.NE.U32.AND UP1, UPT, UR5, 0x1, UPT ;  /* 0x000000010500788c */ /* 0x000fc6000bf25070 */
[----:B------:R-:W-:Y:S08]  /*2060*/  BRA.U !UP0, `(.L_x_42) ;  /* 0x0000000108647547 */ /* 0x000ff0000b800000 */
[----:B------:R-:W3:Y:S08]  /*2070*/  LDC R3, c[0x0][0x3c4] ;  /* 0x0000f100ff037b82 */ /* 0x000ef00000000800 */
[----:B012---:R-:W0:Y:S01]  /*2080*/  LDC.64 R8, c[0x0][0x398] ;  /* 0x0000e600ff087b82 */ /* 0x007e220000000a00 */
[----:B---3--:R-:W-:-:S04]  /*2090*/  IMAD R21, R3, UR4, R0 ;  /* 0x0000000403157c24 */ /* 0x008fc8000f8e0200 */
[----:B0-----:R-:W-:-:S05]  /*20a0*/  IMAD.WIDE R8, R21, 0x4, R8 ;  /* 0x0000000415087825 */ /* 0x001fca00078e0208 */
[----:B------:R-:W2:Y:S01]  /*20b0*/  LDG.E R17, desc[UR12][R8.64] ;  /* 0x0000000c08117981 */ /* 0x000ea2000c1e1900 */
[----:B----4-:R-:W-:-:S05]  /*20c0*/  IMAD.WIDE R10, R3, 0x4, R8 ;  /* 0x00000004030a7825 */ /* 0x010fca00078e0208 */
[----:B------:R-:W3:Y:S01]  /*20d0*/  LDG.E R19, desc[UR12][R10.64] ;  /* 0x0000000c0a137981 */ /* 0x000ee2000c1e1900 */
[----:B--2---:R-:W-:Y:S02]  /*20e0*/  ISETP.NE.AND P0, PT, R17, -0x1, PT ;  /* 0xffffffff1100780c */ /* 0x004fe40003f05270 */
[----:B---3--:R-:W-:-:S11]  /*20f0*/  ISETP.NE.AND P1, PT, R19, -0x1, PT ;  /* 0xffffffff1300780c */ /* 0x008fd60003f25270 */
[----:B------:R-:W0:Y:S02]  /*2100*/  @P0 LDC.64 R6, c[0x0][0x390] ;  /* 0x0000e400ff060b82 */ /* 0x000e240000000a00 */
[----:B------:R-:W-:-:S06]  /*2110*/  @P1 IADD3 R3, PT, PT, R21, R3, RZ ;  /* 0x0000000315031210 */ /* 0x000fcc0007ffe0ff */
[----:B------:R-:W1:Y:S08]  /*2120*/  @P0 LDC.64 R12, c[0x0][0x388] ;  /* 0x0000e200ff0c0b82 */ /* 0x000e700000000a00 */
[----:B------:R-:W2:Y:S08]  /*2130*/  @P1 LDC.64 R14, c[0x0][0x390] ;  /* 0x0000e400ff0e1b82 */ /* 0x000eb00000000a00 */
[----:B------:R-:W3:Y:S01]  /*2140*/  @P1 LDC.64 R4, c[0x0][0x388] ;  /* 0x0000e200ff041b82 */ /* 0x000ee20000000a00 */
[----:B0-----:R-:W-:-:S06]  /*2150*/  @P0 IMAD.WIDE R6, R21, 0x4, R6 ;  /* 0x0000000415060825 */ /* 0x001fcc00078e0206 */
[----:B------:R-:W4:Y:S01]  /*2160*/  @P0 LDG.E R7, desc[UR12][R6.64] ;  /* 0x0000000c06070981 */ /* 0x000f22000c1e1900 */
[----:B-1----:R-:W-:-:S06]  /*2170*/  @P0 IMAD.WIDE R8, R17, 0x4, R12 ;  /* 0x0000000411080825 */ /* 0x002fcc00078e020c */
[----:B------:R-:W4:Y:S01]  /*2180*/  @P0 LDG.E R8, desc[UR12][R8.64] ;  /* 0x0000000c08080981 */ /* 0x000f22000c1e1900 */
[----:B--2---:R-:W-:-:S06]  /*2190*/  @P1 IMAD.WIDE R10, R3, 0x4, R14 ;  /* 0x00000004030a1825 */ /* 0x004fcc00078e020e */
[----:B------:R-:W2:Y:S01]  /*21a0*/  @P1 LDG.E R11, desc[UR12][R10.64] ;  /* 0x0000000c0a0b1981 */ /* 0x000ea2000c1e1900 */
[----:B---3--:R-:W-:-:S06]  /*21b0*/  @P1 IMAD.WIDE R4, R19, 0x4, R4 ;  /* 0x0000000413041825 */ /* 0x008fcc00078e0204 */
[----:B------:R-:W2:Y:S01]  /*21c0*/  @P1 LDG.E R4, desc[UR12][R4.64] ;  /* 0x0000000c04041981 */ /* 0x000ea2000c1e1900 */
[----:B------:R-:W-:Y:S01]  /*21d0*/  UIADD3 UR4, UPT, UPT, UR4, 0x2, URZ ;  /* 0x0000000204047890 */ /* 0x000fe2000fffe0ff */
[----:B----4-:R-:W-:-:S04]  /*21e0*/  @P0 FFMA R2, R7, R8, R2 ;  /* 0x0000000807020223 */ /* 0x010fc80000000002 */
[----:B--2---:R-:W-:-:S07]  /*21f0*/  @P1 FFMA R2, R11, R4, R2 ;  /* 0x000000040b021223 */ /* 0x004fce0000000002 */
.L_x_42:
[----:B------:R-:W-:Y:S05]  /*2200*/  BRA.U UP1, `(.L_x_38) ;  /* 0x0000000101347547 */ /* 0x000fea000b800000 */
[----:B------:R-:W3:Y:S08]  /*2210*/  LDC R3, c[0x0][0x3c4] ;  /* 0x0000f100ff037b82 */ /* 0x000ef00000000800 */
[----:B01----:R-:W0:Y:S01]  /*2220*/  LDC.64 R4, c[0x0][0x398] ;  /* 0x0000e600ff047b82 */ /* 0x003e220000000a00 */
[----:B---3--:R-:W-:-:S04]  /*2230*/  IMAD R3, R3, UR4, R0 ;  /* 0x0000000403037c24 */ /* 0x008fc8000f8e0200 */
[----:B0-----:R-:W-:-:S06]  /*2240*/  IMAD.WIDE R4, R3, 0x4, R4 ;  /* 0x0000000403047825 */ /* 0x001fcc00078e0204 */
[----:B------:R-:W3:Y:S02]  /*2250*/  LDG.E R5, desc[UR12][R4.64] ;  /* 0x0000000c04057981 */ /* 0x000ee4000c1e1900 */
[----:B---3--:R-:W-:-:S13]  /*2260*/  ISETP.NE.AND P0, PT, R5, -0x1, PT ;  /* 0xffffffff0500780c */ /* 0x008fda0003f05270 */
[----:B------:R-:W0:Y:S08]  /*2270*/  @P0 LDC.64 R6, c[0x0][0x390] ;  /* 0x0000e400ff060b82 */ /* 0x000e300000000a00 */
[----:B--2---:R-:W1:Y:S01]  /*2280*/  @P0 LDC.64 R8, c[0x0][0x388] ;  /* 0x0000e200ff080b82 */ /* 0x004e620000000a00 */
[----:B0-----:R-:W-:-:S06]  /*2290*/  @P0 IMAD.WIDE R6, R3, 0x4, R6 ;  /* 0x0000000403060825 */ /* 0x001fcc00078e0206 */
[----:B------:R-:W2:Y:S01]  /*22a0*/  @P0 LDG.E R7, desc[UR12][R6.64] ;  /* 0x0000000c06070981 */ /* 0x000ea2000c1e1900 */
[----:B-1----:R-:W-:-:S06]  /*22b0*/  @P0 IMAD.WIDE R8, R5, 0x4, R8 ;  /* 0x0000000405080825 */ /* 0x002fcc00078e0208 */
[----:B------:R-:W2:Y:S02]  /*22c0*/  @P0 LDG.E R8, desc[UR12][R8.64] ;  /* 0x0000000c08080981 */ /* 0x000ea4000c1e1900 */
[----:B--2---:R-:W-:-:S07]  /*22d0*/  @P0 FFMA R2, R7, R8, R2 ;  /* 0x0000000807020223 */ /* 0x004fce0000000002 */
.L_x_38:
[----:B01----:R-:W0:Y:S02]  /*22e0*/  LDC.64 R4, c[0x0][0x3d0] ;  /* 0x0000f400ff047b82 */ /* 0x003e240000000a00 */
[----:B0-----:R-:W3:Y:S02]  /*22f0*/  LDG.E R3, desc[UR12][R4.64] ;  /* 0x0000000c04037981 */ /* 0x001ee4000c1e1900 */
[----:B---3--:R-:W-:-:S13]  /*2300*/  ISETP.GE.AND P0, PT, R3, 0x1, PT ;  /* 0x000000010300780c */ /* 0x008fda0003f06270 */
[----:B------:R-:W-:Y:S05]  /*2310*/  @!P0 BRA `(.L_x_43) ;  /* 0x0000000800e88947 */ /* 0x000fea0003800000 */
[C---:B------:R-:W-:Y:S01]  /*2320*/  ISETP.GE.U32.AND P1, PT, R3.reuse, 0x8, PT ;  /* 0x000000080300780c */ /* 0x040fe20003f26070 */
[----:B------:R-:W-:Y:S01]  /*2330*/  HFMA2 R5, -RZ, RZ, 0, 0 ;  /* 0x00000000ff057431 */ /* 0x000fe200000001ff */
[----:B------:R-:W-:-:S04]  /*2340*/  LOP3.LUT R4, R3, 0x7, RZ, 0xc0, !PT ;  /* 0x0000000703047812 */ /* 0x000fc800078ec0ff */
[----:B------:R-:W-:-:S07]  /*2350*/  ISETP.NE.AND P0, PT, R4, RZ, PT ;  /* 0x000000ff0400720c */ /* 0x000fce0003f05270 */
[----:B------:R-:W-:Y:S06]  /*2360*/  @!P1 BRA `(.L_x_44) ;  /* 0x00000004006c9947 */ /* 0x000fec0003800000 */
[----:B------:R-:W0:Y:S01]  /*2370*/  LDCU.128 UR4, c[0x0][0x3a0] ;  /* 0x00007400ff0477ac */ /* 0x000e220008000c00 */
[----:B------:R-:W-:Y:S01]  /*2380*/  LOP3.LUT R5, R3, 0x7ffffff8, RZ, 0xc0, !PT ;  /* 0x7ffffff803057812 */ /* 0x000fe200078ec0ff */
[----:B------:R-:W1:Y:S03]  /*2390*/  LDCU.64 UR10, c[0x0][0x3b0] ;  /* 0x00007600ff0a77ac */ /* 0x000e660008000a00 */
[----:B--2---:R-:W-:Y:S01]  /*23a0*/  IADD3 R23, PT, PT, -R5, RZ, RZ ;  /* 0x000000ff05177210 */ /* 0x004fe20007ffe1ff */
[----:B0-----:R-:W-:Y:S02]  /*23b0*/  UIADD3 UR8, UP0, UPT, UR6, 0x10, URZ ;  /* 0x0000001006087890 */ /* 0x001fe4000ff1e0ff */
[----:B------:R-:W-:Y:S02]  /*23c0*/  UIADD3 UR6, UP1, UPT, UR4, 0x10, URZ ;  /* 0x0000001004067890 */ /* 0x000fe4000ff3e0ff */
[----:B-1----:R-:W-:-:S02]  /*23d0*/  UIADD3 UR4, UP2, UPT, UR10, 0x10, URZ ;  /* 0x000000100a047890 */ /* 0x002fc4000ff5e0ff */
[----:B------:R-:W-:Y:S01]  /*23e0*/  UIADD3.X UR9, UPT, UPT, URZ, UR7, URZ, UP0, !UPT ;  /* 0x00000007ff097290 */ /* 0x000fe200087fe4ff */
[----:B------:R-:W-:Y:S01]  /*23f0*/  MOV R8, UR8 ;  /* 0x0000000800087c02 */ /* 0x000fe20008000f00 */
[----:B------:R-:W-:Y:S01]  /*2400*/  UIADD3.X UR7, UPT, UPT, URZ, UR5, URZ, UP1, !UPT ;  /* 0x00000005ff077290 */ /* 0x000fe20008ffe4ff */
[----:B------:R-:W-:Y:S01]  /*2410*/  MOV R14, UR6 ;  /* 0x00000006000e7c02 */ /* 0x000fe20008000f00 */
[----:B------:R-:W-:Y:S01]  /*2420*/  UIADD3.X UR5, UPT, UPT, URZ, UR11, URZ, UP2, !UPT ;  /* 0x0000000bff057290 */ /* 0x000fe200097fe4ff */
[----:B------:R-:W-:Y:S02]  /*2430*/  MOV R12, UR4 ;  /* 0x00000004000c7c02 */ /* 0x000fe40008000f00 */
[----:B------:R-:W-:Y:S02]  /*2440*/  MOV R9, UR9 ;  /* 0x0000000900097c02 */ /* 0x000fe40008000f00 */
[----:B------:R-:W-:Y:S02]  /*2450*/  MOV R19, UR7 ;  /* 0x0000000700137c02 */ /* 0x000fe40008000f00 */
[----:B------:R-:W-:-:S07]  /*2460*/  MOV R13, UR5 ;  /* 0x00000005000d7c02 */ /* 0x000fce0008000f00 */
.L_x_45:
[----:B------:R-:W2:Y:S04]  /*2470*/  LDG.E R7, desc[UR12][R8.64+-0x10] ;  /* 0xfffff00c08077981 */ /* 0x000ea8000c1e1900 */
[----:B----4-:R-:W3:Y:S04]  /*2480*/  LDG.E R11, desc[UR12][R8.64+-0xc] ;  /* 0xfffff40c080b7981 */ /* 0x010ee8000c1e1900 */
[----:B------:R-:W4:Y:S04]  /*2490*/  LDG.E R21, desc[UR12][R8.64+-0x8] ;  /* 0xfffff80c08157981 */ /* 0x000f28000c1e1900 */
[----:B------:R-:W5:Y:S04]  /*24a0*/  LDG.E R25, desc[UR12][R8.64+-0x4] ;  /* 0xfffffc0c08197981 */ /* 0x000f68000c1e1900 */
[----:B------:R-:W5:Y:S04]  /*24b0*/  LDG.E R15, desc[UR12][R8.64] ;  /* 0x0000000c080f7981 */ /* 0x000f68000c1e1900 */
[----:B------:R-:W5:Y:S04]  /*24c0*/  LDG.E R17, desc[UR12][R8.64+0x4] ;  /* 0x0000040c08117981 */ /* 0x000f68000c1e1900 */
[----:B------:R-:W5:Y:S01]  /*24d0*/  LDG.E R18, desc[UR12][R8.64+0xc] ;  /* 0x00000c0c08127981 */ /* 0x000f62000c1e1900 */
[----:B--2---:R-:W-:-:S02]  /*24e0*/  ISETP.NE.AND P1, PT, R7, R0, PT ;  /* 0x000000000700720c */ /* 0x004fc40003f25270 */
[----:B---3--:R-:W-:-:S11]  /*24f0*/  ISETP.NE.AND P6, PT, R11, R0, PT ;  /* 0x000000000b00720c */ /* 0x008fd60003fc5270 */
[----:B------:R-:W2:Y:S01]  /*2500*/  @!P1 LDG.E R27, desc[UR12][R12.64+-0x10] ;  /* 0xfffff00c0c1b9981 */ /* 0x000ea2000c1e1900 */
[----:B------:R-:W2:Y:S03]  /*2510*/  @!P1 LDC.64 R10, c[0x0][0x388] ;  /* 0x0000e200ff0a9b82 */ /* 0x000ea60000000a00 */
[----:B------:R-:W3:Y:S05]  /*2520*/  @!P6 LDG.E R16, desc[UR12][R12.64+-0xc] ;  /* 0xfffff40c0c10e981 */ /* 0x000eea000c1e1900 */
[----:B------:R-:W3:Y:S01]  /*2530*/  @!P6 LDC.64 R6, c[0x0][0x388] ;  /* 0x0000e200ff06eb82 */ /* 0x000ee20000000a00 */
[----:B----4-:R-:W-:-:S02]  /*2540*/  ISETP.NE.AND P5, PT, R21, R0, PT ;  /* 0x000000001500720c */ /* 0x010fc40003fa5270 */
[-C--:B-----5:R-:W-:Y:S02]  /*2550*/  ISETP.NE.AND P4, PT, R25, R0.reuse, PT ;  /* 0x000000001900720c */ /* 0x0a0fe40003f85270 */
[----:B------:R-:W-:-:S09]  /*2560*/  ISETP.NE.AND P3, PT, R15, R0, PT ;  /* 0x000000000f00720c */ /* 0x000fd20003f65270 */
[----:B------:R-:W4:Y:S01]  /*2570*/  @!P5 LDG.E R25, desc[UR12][R12.64+-0x8] ;  /* 0xfffff80c0c19d981 */ /* 0x000f22000c1e1900 */
[----:B------:R-:W-:Y:S01]  /*2580*/  ISETP.NE.AND P2, PT, R17, R0, PT ;  /* 0x000000001100720c */ /* 0x000fe20003f45270 */
[----:B------:R-:W0:Y:S02]  /*2590*/  @!P4 LDC.64 R20, c[0x0][0x388] ;  /* 0x0000e200ff14cb82 */ /* 0x000e240000000a00 */
[----:B------:R-:W5:Y:S10]  /*25a0*/  @!P3 LDG.E R22, desc[UR12][R12.64] ;  /* 0x0000000c0c16b981 */ /* 0x000f74000c1e1900 */
[----:B------:R-:W5:Y:S01]  /*25b0*/  @!P2 LDG.E R24, desc[UR12][R12.64+0x4] ;  /* 0x0000040c0c18a981 */ /* 0x000f62000c1e1900 */
[----:B--2---:R-:W-:-:S03]  /*25c0*/  @!P1 IMAD.WIDE R10, R27, 0x4, R10 ;  /* 0x000000041b0a9825 */ /* 0x004fc600078e020a */
[----:B------:R-:W0:Y:S04]  /*25d0*/  @!P4 LDG.E R27, desc[UR12][R12.64+-0x4] ;  /* 0xfffffc0c0c1bc981 */ /* 0x000e28000c1e1900 */
[----:B------:R1:W2:Y:S01]  /*25e0*/  @!P1 LDG.E R29, desc[UR12][R10.64] ;  /* 0x0000000c0a1d9981 */ /* 0x0002a2000c1e1900 */
[----:B---3--:R-:W-:-:S03]  /*25f0*/  @!P6 IMAD.WIDE R6, R16, 0x4, R6 ;  /* 0x000000041006e825 */ /* 0x008fc600078e0206 */
[----:B------:R-:W3:Y:S04]  /*2600*/  LDG.E R16, desc[UR12][R8.64+0x8] ;  /* 0x0000080c08107981 */ /* 0x000ee8000c1e1900 */
[----:B------:R-:W4:Y:S01]  /*2610*/  @!P6 LDG.E R7, desc[UR12][R6.64] ;  /* 0x0000000c0607e981 */ /* 0x000f22000c1e1900 */
[----:B-1----:R-:W-:Y:S02]  /*2620*/  MOV R10, R14 ;  /* 0x0000000e000a7202 */ /* 0x002fe40000000f00 */
[----:B------:R-:W-:-:S05]  /*2630*/  MOV R11, R19 ;  /* 0x00000013000b7202 */ /* 0x000fca0000000f00 */
[----:B------:R-:W2:Y:S04]  /*2640*/  @!P1 LDG.E R19, desc[UR12][R10.64+-0x10] ;  /* 0xfffff00c0a139981 */ /* 0x000ea8000c1e1900 */
[----:B------:R-:W4:Y:S01]  /*2650*/  @!P6 LDG.E R14, desc[UR12][R10.64+-0xc] ;  /* 0xfffff40c0a0ee981 */ /* 0x000f22000c1e1900 */
[----:B--2---:R-:W-:Y:S01]  /*2660*/  @!P1 FFMA R2, R19, R29, R2 ;  /* 0x0000001d13029223 */ /* 0x004fe20000000002 */
[-C--:B---3--:R-:W-:Y:S01]  /*2670*/  ISETP.NE.AND P1, PT, R16, R0.reuse, PT ;  /* 0x000000001000720c */ /* 0x088fe20003f25270 */
[----:B0-----:R-:W-:Y:S01]  /*2680*/  @!P4 IMAD.WIDE R20, R27, 0x4, R20 ;  /* 0x000000041b14c825 */ /* 0x001fe200078e0214 */
[----:B------:R-:W5:Y:S03]  /*2690*/  @!P3 LDC.64 R16, c[0x0][0x388] ;  /* 0x0000e200ff10bb82 */ /* 0x000f660000000a00 */
[----:B----4-:R-:W-:Y:S01]  /*26a0*/  @!P6 FFMA R2, R14, R7, R2 ;  /* 0x000000070e02e223 */ /* 0x010fe20000000002 */
[----:B------:R-:W-:Y:S01]  /*26b0*/  ISETP.NE.AND P6, PT, R18, R0, PT ;  /* 0x000000001200720c */ /* 0x000fe20003fc5270 */
[----:B------:R-:W2:Y:S04]  /*26c0*/  @!P5 LDG.E R27, desc[UR12][R10.64+-0x8] ;  /* 0xfffff80c0a1bd981 */ /* 0x000ea8000c1e1900 */
[----:B------:R0:W3:Y:S01]  /*26d0*/  @!P4 LDG.E R26, desc[UR12][R20.64] ;  /* 0x0000000c141ac981 */ /* 0x0000e2000c1e1900 */
[----:B------:R-:W1:Y:S03]  /*26e0*/  @!P5 LDC.64 R18, c[0x0][0x388] ;  /* 0x0000e200ff12db82 */ /* 0x000e660000000a00 */
[----:B------:R-:W4:Y:S04]  /*26f0*/  @!P1 LDG.E R6, desc[UR12][R12.64+0x8] ;  /* 0x0000080c0c069981 */ /* 0x000f28000c1e1900 */
[----:B------:R-:W2:Y:S01]  /*2700*/  @!P6 LDG.E R7, desc[UR12][R12.64+0xc] ;  /* 0x00000c0c0c07e981 */ /* 0x000ea2000c1e1900 */
[----:B------:R-:W5:Y:S03]  /*2710*/  @!P2 LDC.64 R14, c[0x0][0x388] ;  /* 0x0000e200ff0eab82 */ /* 0x000f660000000a00 */
[----:B------:R-:W3:Y:S05]  /*2720*/  @!P4 LDG.E R29, desc[UR12][R10.64+-0x4] ;  /* 0xfffffc0c0a1dc981 */ /* 0x000eea000c1e1900 */
[----:B0-----:R-:W2:Y:S01]  /*2730*/  @!P6 LDC.64 R20, c[0x0][0x388] ;  /* 0x0000e200ff14eb82 */ /* 0x001ea20000000a00 */
[----:B-1----:R-:W-:-:S05]  /*2740*/  @!P5 IMAD.WIDE R18, R25, 0x4, R18 ;  /* 0x000000041912d825 */ /* 0x002fca00078e0212 */
[----:B------:R0:W3:Y:S02]  /*2750*/  @!P5 LDG.E R25, desc[UR12][R18.64] ;  /* 0x0000000c1219d981 */ /* 0x0000e4000c1e1900 */
[----:B0-----:R-:W4:Y:S01]  /*2760*/  @!P1 LDC.64 R18, c[0x0][0x388] ;  /* 0x0000e200ff129b82 */ /* 0x001f220000000a00 */
[----:B-----5:R-:W-:Y:S02]  /*2770*/  @!P3 IMAD.WIDE R16, R22, 0x4, R16 ;  /* 0x000000041610b825 */ /* 0x020fe400078e0210 */
[----:B------:R-:W5:Y:S02]  /*2780*/  @!P3 LDG.E R22, desc[UR12][R10.64] ;  /* 0x0000000c0a16b981 */ /* 0x000f64000c1e1900 */
[----:B------:R-:W-:Y:S02]  /*2790*/  @!P2 IMAD.WIDE R14, R24, 0x4, R14 ;  /* 0x00000004180ea825 */ /* 0x000fe400078e020e */
[----:B------:R-:W5:Y:S04]  /*27a0*/  @!P3 LDG.E R17, desc[UR12][R16.64] ;  /* 0x0000000c1011b981 */ /* 0x000f68000c1e1900 */
[----:B------:R0:W5:Y:S04]  /*27b0*/  @!P2 LDG.E R15, desc[UR12][R14.64] ;  /* 0x0000000c0e0fa981 */ /* 0x000168000c1e1900 */
[----:B------:R-:W5:Y:S01]  /*27c0*/  @!P1 LDG.E R24, desc[UR12][R10.64+0x8] ;  /* 0x0000080c0a189981 */ /* 0x000f62000c1e1900 */
[----:B----4-:R-:W-:-:S03]  /*27d0*/  @!P1 IMAD.WIDE R18, R6, 0x4, R18 ;  /* 0x0000000406129825 */ /* 0x010fc600078e0212 */
[----:B------:R-:W4:Y:S01]  /*27e0*/  @!P2 LDG.E R6, desc[UR12][R10.64+0x4] ;  /* 0x0000040c0a06a981 */ /* 0x000f22000c1e1900 */
[----:B--2---:R-:W-:-:S03]  /*27f0*/  @!P6 IMAD.WIDE R20, R7, 0x4, R20 ;  /* 0x000000040714e825 */ /* 0x004fc600078e0214 */
[----:B------:R-:W2:Y:S04]  /*2800*/  @!P1 LDG.E R19, desc[UR12][R18.64] ;  /* 0x0000000c12139981 */ /* 0x000ea8000c1e1900 */
[----:B------:R-:W2:Y:S04]  /*2810*/  @!P6 LDG.E R21, desc[UR12][R20.64] ;  /* 0x0000000c1415e981 */ /* 0x000ea8000c1e1900 */
[----:B------:R-:W2:Y:S01]  /*2820*/  @!P6 LDG.E R7, desc[UR12][R10.64+0xc] ;  /* 0x00000c0c0a07e981 */ /* 0x000ea2000c1e1900 */
[----:B------:R-:W-:Y:S01]  /*2830*/  IADD3 R23, PT, PT, R23, 0x8, RZ ;  /* 0x0000000817177810 */ /* 0x000fe20007ffe0ff */
[----:B---3--:R-:W-:-:S03]  /*2840*/  @!P5 FFMA R2, R27, R25, R2 ;  /* 0x000000191b02d223 */ /* 0x008fc60000000002 */
[----:B------:R-:W-:Y:S01]  /*2850*/  ISETP.NE.AND P5, PT, R23, RZ, PT ;  /* 0x000000ff1700720c */ /* 0x000fe20003fa5270 */
[----:B------:R-:W-:Y:S01]  /*2860*/  @!P4 FFMA R2, R29, R26, R2 ;  /* 0x0000001a1d02c223 */ /* 0x000fe20000000002 */
[----:B------:R-:W-:-:S03]  /*2870*/  IADD3 R12, P4, PT, R12, 0x20, RZ ;  /* 0x000000200c0c7810 */ /* 0x000fc60007f9e0ff */
[----:B-----5:R-:W-:Y:S01]  /*2880*/  @!P3 FFMA R2, R22, R17, R2 ;  /* 0x000000111602b223 */ /* 0x020fe20000000002 */
[----:B0-----:R-:W-:Y:S02]  /*2890*/  IADD3 R14, P3, PT, R10, 0x20, RZ ;  /* 0x000000200a0e7810 */ /* 0x001fe40007f7e0ff */
[----:B------:R-:W-:Y:S01]  /*28a0*/  IADD3.X R13, PT, PT, RZ, R13, RZ, P4, !PT ;  /* 0x0000000dff0d7210 */ /* 0x000fe200027fe4ff */
[----:B----4-:R-:W-:Y:S01]  /*28b0*/  @!P2 FFMA R2, R6, R15, R2 ;  /* 0x0000000f0602a223 */ /* 0x010fe20000000002 */
[----:B------:R-:W-:-:S03]  /*28c0*/  IADD3 R8, P2, PT, R8, 0x20, RZ ;  /* 0x0000002008087810 */ /* 0x000fc60007f5e0ff */
[----:B--2---:R-:W-:Y:S01]  /*28d0*/  @!P1 FFMA R2, R24, R19, R2 ;  /* 0x0000001318029223 */ /* 0x004fe20000000002 */
[----:B------:R-:W-:Y:S02]  /*28e0*/  IADD3.X R9, PT, PT, RZ, R9, RZ, P2, !PT ;  /* 0x00000009ff097210 */ /* 0x000fe400017fe4ff */
[----:B------:R-:W-:Y:S01]  /*28f0*/  IADD3.X R19, PT, PT, RZ, R11, RZ, P3, !PT ;  /* 0x0000000bff137210 */ /* 0x000fe20001ffe4ff */
[----:B------:R-:W-:Y:S01]  /*2900*/  @!P6 FFMA R2, R7, R21, R2 ;  /* 0x000000150702e223 */ /* 0x000fe20000000002 */
[----:B------:R-:W-:Y:S06]  /*2910*/  @P5 BRA `(.L_x_45) ;  /* 0xfffffff800d45947 */ /* 0x000fec000383ffff */
.L_x_44:
[----:B------:R-:W-:Y:S05]  /*2920*/  @!P0 BRA `(.L_x_43) ;  /* 0x0000000400648947 */ /* 0x000fea0003800000 */
[----:B------:R-:W-:Y:S02]  /*2930*/  ISETP.GE.U32.AND P0, PT, R4, 0x4, PT ;  /* 0x000000040400780c */ /* 0x000fe40003f06070 */
[----:B--2---:R-:W-:-:S04]  /*2940*/  LOP3.LUT R14, R3, 0x3, RZ, 0xc0, !PT ;  /* 0x00000003030e7812 */ /* 0x004fc800078ec0ff */
[----:B------:R-:W-:-:S07]  /*2950*/  ISETP.NE.AND P4, PT, R14, RZ, PT ;  /* 0x000000ff0e00720c */ /* 0x000fce0003f85270 */
[----:B------:R-:W-:Y:S06]  /*2960*/  @!P0 BRA `(.L_x_46) ;  /* 0x00000000009c8947 */ /* 0x000fec0003800000 */
[----:B------:R-:W0:Y:S08]  /*2970*/  LDC.64 R6, c[0x0][0x3a8] ;  /* 0x0000ea00ff067b82 */ /* 0x000e300000000a00 */
[----:B------:R-:W1:Y:S01]  /*2980*/  LDC.64 R18, c[0x0][0x3b0] ;  /* 0x0000ec00ff127b82 */ /* 0x000e620000000a00 */
[----:B0-----:R-:W-:-:S05]  /*2990*/  IMAD.WIDE.U32 R6, R5, 0x4, R6 ;  /* 0x0000000405067825 */ /* 0x001fca00078e0006 */
[----:B------:R-:W2:Y:S04]  /*29a0*/  LDG.E R9, desc[UR12][R6.64] ;  /* 0x0000000c06097981 */ /* 0x000ea8000c1e1900 */
[----:B----4-:R-:W3:Y:S04]  /*29b0*/  LDG.E R11, desc[UR12][R6.64+0x4] ;  /* 0x0000040c060b7981 */ /* 0x010ee8000c1e1900 */
[----:B------:R-:W4:Y:S04]  /*29c0*/  LDG.E R13, desc[UR12][R6.64+0x8] ;  /* 0x0000080c060d7981 */ /* 0x000f28000c1e1900 */
[----:B------:R-:W5:Y:S01]  /*29d0*/  LDG.E R15, desc[UR12][R6.64+0xc] ;  /* 0x00000c0c060f7981 */ /* 0x000f62000c1e1900 */
[----:B-1----:R-:W-:Y:S01]  /*29e0*/  IMAD.WIDE.U32 R18, R5, 0x4, R18 ;  /* 0x0000000405127825 */ /* 0x002fe200078e0012 */
[----:B--2---:R-:W-:-:S02]  /*29f0*/  ISETP.NE.AND P0, PT, R9, R0, PT ;  /* 0x000000000900720c */ /* 0x004fc40003f05270 */
[----:B------:R-:W0:Y:S01]  /*2a00*/  LDC.64 R8, c[0x0][0x3a0] ;  /* 0x0000e800ff087b82 */ /* 0x000e220000000a00 */
[-C--:B---3--:R-:W-:Y:S02]  /*2a10*/  ISETP.NE.AND P1, PT, R11, R0.reuse, PT ;  /* 0x000000000b00720c */ /* 0x088fe40003f25270 */
[-C--:B----4-:R-:W-:Y:S02]  /*2a20*/  ISETP.NE.AND P2, PT, R13, R0.reuse, PT ;  /* 0x000000000d00720c */ /* 0x090fe40003f45270 */
[----:B-----5:R-:W-:-:S06]  /*2a30*/  ISETP.NE.AND P3, PT, R15, R0, PT ;  /* 0x000000000f00720c */ /* 0x020fcc0003f65270 */
[----:B------:R-:W2:Y:S01]  /*2a40*/  @!P0 LDG.E R21, desc[UR12][R18.64] ;  /* 0x0000000c12158981 */ /* 0x000ea2000c1e1900 */
[----:B------:R-:W2:Y:S03]  /*2a50*/  @!P0 LDC.64 R16, c[0x0][0x388] ;  /* 0x0000e200ff108b82 */ /* 0x000ea60000000a00 */
[----:B------:R-:W3:Y:S04]  /*2a60*/  @!P1 LDG.E R23, desc[UR12][R18.64+0x4] ;  /* 0x0000040c12179981 */ /* 0x000ee8000c1e1900 */
[----:B------:R-:W4:Y:S01]  /*2a70*/  @!P2 LDG.E R25, desc[UR12][R18.64+0x8] ;  /* 0x0000080c1219a981 */ /* 0x000f22000c1e1900 */
[----:B------:R-:W3:Y:S03]  /*2a80*/  @!P1 LDC.64 R12, c[0x0][0x388] ;  /* 0x0000e200ff0c9b82 */ /* 0x000ee60000000a00 */
[----:B------:R-:W5:Y:S01]  /*2a90*/  @!P3 LDG.E R15, desc[UR12][R18.64+0xc] ;  /* 0x00000c0c120fb981 */ /* 0x000f62000c1e1900 */
[----:B0-----:R-:W-:-:S04]  /*2aa0*/  IMAD.WIDE.U32 R8, R5, 0x4, R8 ;  /* 0x0000000405087825 */ /* 0x001fc800078e0008 */
[----:B------:R-:W4:Y:S01]  /*2ab0*/  @!P2 LDC.64 R10, c[0x0][0x388] ;  /* 0x0000e200ff0aab82 */ /* 0x000f220000000a00 */
[----:B------:R-:W5:Y:S07]  /*2ac0*/  @!P1 LDG.E R19, desc[UR12][R8.64+0x4] ;  /* 0x0000040c08139981 */ /* 0x000f6e000c1e1900 */
[----:B------:R-:W5:Y:S01]  /*2ad0*/  @!P3 LDC.64 R6, c[0x0][0x388] ;  /* 0x0000e200ff06bb82 */ /* 0x000f620000000a00 */
[----:B--2---:R-:W-:Y:S02]  /*2ae0*/  @!P0 IMAD.WIDE R16, R21, 0x4, R16 ;  /* 0x0000000415108825 */ /* 0x004fe400078e0210 */
[----:B------:R-:W2:Y:S02]  /*2af0*/  @!P0 LDG.E R21, desc[UR12][R8.64] ;  /* 0x0000000c08158981 */ /* 0x000ea4000c1e1900 */
[----:B---3--:R-:W-:-:S02]  /*2b00*/  @!P1 IMAD.WIDE R12, R23, 0x4, R12 ;  /* 0x00000004170c9825 */ /* 0x008fc400078e020c */
[----:B------:R-:W2:Y:S02]  /*2b10*/  @!P0 LDG.E R16, desc[UR12][R16.64] ;  /* 0x0000000c10108981 */ /* 0x000ea4000c1e1900 */
[----:B----4-:R-:W-:Y:S02]  /*2b20*/  @!P2 IMAD.WIDE R10, R25, 0x4, R10 ;  /* 0x00000004190aa825 */ /* 0x010fe400078e020a */
[----:B------:R-:W3:Y:S02]  /*2b30*/  @!P1 LDG.E R12, desc[UR12][R12.64] ;  /* 0x0000000c0c0c9981 */ /* 0x000ee4000c1e1900 */
[----:B-----5:R-:W-:Y:S02]  /*2b40*/  @!P3 IMAD.WIDE R6, R15, 0x4, R6 ;  /* 0x000000040f06b825 */ /* 0x020fe400078e0206 */
[----:B------:R-:W4:Y:S04]  /*2b50*/  @!P2 LDG.E R10, desc[UR12][R10.64] ;  /* 0x0000000c0a0aa981 */ /* 0x000f28000c1e1900 */
[----:B------:R-:W4:Y:S04]  /*2b60*/  @!P2 LDG.E R15, desc[UR12][R8.64+0x8] ;  /* 0x0000080c080fa981 */ /* 0x000f28000c1e1900 */
[----:B------:R-:W5:Y:S04]  /*2b70*/  @!P3 LDG.E R23, desc[UR12][R8.64+0xc] ;  /* 0x00000c0c0817b981 */ /* 0x000f68000c1e1900 */
[----:B------:R-:W5:Y:S01]  /*2b80*/  @!P3 LDG.E R6, desc[UR12][R6.64] ;  /* 0x0000000c0606b981 */ /* 0x000f62000c1e1900 */
[----:B------:R-:W-:Y:S01]  /*2b90*/  IADD3 R5, PT, PT, R5, 0x4, RZ ;  /* 0x0000000405057810 */ /* 0x000fe20007ffe0ff */
[----:B--2---:R-:W-:-:S04]  /*2ba0*/  @!P0 FFMA R2, R21, R16, R2 ;  /* 0x0000001015028223 */ /* 0x004fc80000000002 */
[----:B---3--:R-:W-:-:S04]  /*2bb0*/  @!P1 FFMA R2, R19, R12, R2 ;  /* 0x0000000c13029223 */ /* 0x008fc80000000002 */
[----:B----4-:R-:W-:-:S04]  /*2bc0*/  @!P2 FFMA R2, R15, R10, R2 ;  /* 0x0000000a0f02a223 */ /* 0x010fc80000000002 */
[----:B-----5:R-:W-:-:S07]  /*2bd0*/  @!P3 FFMA R2, R23, R6, R2 ;  /* 0x000000061702b223 */ /* 0x020fce0000000002 */
.L_x_46:
[----:B------:R-:W-:Y:S05]  /*2be0*/  @!P4 BRA `(.L_x_43) ;  /* 0x0000000000b4c947 */ /* 0x000fea0003800000 */
[----:B------:R-:W-:Y:S02]  /*2bf0*/  ISETP.NE.AND P0, PT, R14, 0x1, PT ;  /* 0x000000010e00780c */ /* 0x000fe40003f05270 */
[----:B------:R-:W-:-:S04]  /*2c00*/  LOP3.LUT R3, R3, 0x1, RZ, 0xc0, !PT ;  /* 0x0000000103037812 */ /* 0x000fc800078ec0ff */
[----:B------:R-:W-:-:S07]  /*2c10*/  ISETP.NE.U32.AND P2, PT, R3, 0x1, PT ;  /* 0x000000010300780c */ /* 0x000fce0003f45070 */
[----:B------:R-:W-:Y:S06]  /*2c20*/  @!P0 BRA `(.L_x_47) ;  /* 0x00000000005c8947 */ /* 0x000fec0003800000 */
[----:B------:R-:W0:Y:S08]  /*2c30*/  LDC.64 R6, c[0x0][0x3a8] ;  /* 0x0000ea00ff067b82 */ /* 0x000e300000000a00 */
[----:B------:R-:W1:Y:S01]  /*2c40*/  LDC.64 R8, c[0x0][0x3b0] ;  /* 0x0000ec00ff087b82 */ /* 0x000e620000000a00 */
[----:B0-----:R-:W-:-:S05]  /*2c50*/  IMAD.WIDE.U32 R6, R5, 0x4, R6 ;  /* 0x0000000405067825 */ /* 0x001fca00078e0006 */
[----:B------:R-:W2:Y:S04]  /*2c60*/  LDG.E R3, desc[UR12][R6.64] ;  /* 0x0000000c06037981 */ /* 0x000ea8000c1e1900 */
[----:B----4-:R-:W3:Y:S01]  /*2c70*/  LDG.E R11, desc[UR12][R6.64+0x4] ;  /* 0x0000040c060b7981 */ /* 0x010ee2000c1e1900 */
[----:B-1----:R-:W-:Y:S02]  /*2c80*/  IMAD.WIDE.U32 R12, R5, 0x4, R8 ;  /* 0x00000004050c7825 */ /* 0x002fe400078e0008 */
[----:B------:R-:W0:Y:S01]  /*2c90*/  LDC.64 R8, c[0x0][0x3a0] ;  /* 0x0000e800ff087b82 */ /* 0x000e220000000a00 */
[-C--:B--2---:R-:W-:Y:S02]  /*2ca0*/  ISETP.NE.AND P0, PT, R3, R0.reuse, PT ;  /* 0x000000000300720c */ /* 0x084fe40003f05270 */
[----:B---3--:R-:W-:-:S11]  /*2cb0*/  ISETP.NE.AND P1, PT, R11, R0, PT ;  /* 0x000000000b00720c */ /* 0x008fd60003f25270 */
[----:B------:R-:W2:Y:S01]  /*2cc0*/  @!P0 LDG.E R3, desc[UR12][R12.64] ;  /* 0x0000000c0c038981 */ /* 0x000ea2000c1e1900 */
[----:B------:R-:W2:Y:S03]  /*2cd0*/  @!P0 LDC.64 R14, c[0x0][0x388] ;  /* 0x0000e200ff0e8b82 */ /* 0x000ea60000000a00 */
[----:B------:R-:W3:Y:S01]  /*2ce0*/  @!P1 LDG.E R19, desc[UR12][R12.64+0x4] ;  /* 0x0000040c0c139981 */ /* 0x000ee2000c1e1900 */
[----:B0-----:R-:W-:-:S04]  /*2cf0*/  IMAD.WIDE.U32 R10, R5, 0x4, R8 ;  /* 0x00000004050a7825 */ /* 0x001fc800078e0008 */
[----:B------:R-:W3:Y:S01]  /*2d00*/  @!P1 LDC.64 R16, c[0x0][0x388] ;  /* 0x0000e200ff109b82 */ /* 0x000ee20000000a00 */
[----:B--2---:R-:W-:Y:S02]  /*2d10*/  @!P0 IMAD.WIDE R6, R3, 0x4, R14 ;  /* 0x0000000403068825 */ /* 0x004fe400078e020e */
[----:B------:R-:W2:Y:S02]  /*2d20*/  @!P0 LDG.E R3, desc[UR12][R10.64] ;  /* 0x0000000c0a038981 */ /* 0x000ea4000c1e1900 */
[----:B---3--:R-:W-:Y:S02]  /*2d30*/  @!P1 IMAD.WIDE R8, R19, 0x4, R16 ;  /* 0x0000000413089825 */ /* 0x008fe400078e0210 */
[----:B------:R-:W2:Y:S04]  /*2d40*/  @!P0 LDG.E R6, desc[UR12][R6.64] ;  /* 0x0000000c06068981 */ /* 0x000ea8000c1e1900 */
[----:B------:R-:W3:Y:S04]  /*2d50*/  @!P1 LDG.E R15, desc[UR12][R10.64+0x4] ;  /* 0x0000040c0a0f9981 */ /* 0x000ee8000c1e1900 */
[----:B------:R-:W3:Y:S01]  /*2d60*/  @!P1 LDG.E R8, desc[UR12][R8.64] ;  /* 0x0000000c08089981 */ /* 0x000ee2000c1e1900 */
[----:B------:R-:W-:Y:S01]  /*2d70*/  IADD3 R5, PT, PT, R5, 0x2, RZ ;  /* 0x0000000205057810 */ /* 0x000fe20007ffe0ff */
[----:B--2---:R-:W-:-:S04]  /*2d80*/  @!P0 FFMA R2, R3, R6, R2 ;  /* 0x0000000603028223 */ /* 0x004fc80000000002 */
[----:B---3--:R-:W-:-:S07]  /*2d90*/  @!P1 FFMA R2, R15, R8, R2 ;  /* 0x000000080f029223 */ /* 0x008fce0000000002 */
.L_x_47:
[----:B------:R-:W-:Y:S05]  /*2da0*/  @P2 BRA `(.L_x_43) ;  /* 0x0000000000442947 */ /* 0x000fea0003800000 */
[----:B------:R-:W0:Y:S02]  /*2db0*/  LDC.64 R6, c[0x0][0x3a8] ;  /* 0x0000ea00ff067b82 */ /* 0x000e240000000a00 */
[----:B0-----:R-:W-:-:S06]  /*2dc0*/  IMAD.WIDE.U32 R6, R5, 0x4, R6 ;  /* 0x0000000405067825 */ /* 0x001fcc00078e0006 */
[----:B------:R-:W2:Y:S01]  /*2dd0*/  LDG.E R7, desc[UR12][R6.64] ;  /* 0x0000000c06077981 */ /* 0x000ea2000c1e1900 */
[----:B------:R-:W-:Y:S01]  /*2de0*/  BSSY.RECONVERGENT B0, `(.L_x_43) ;  /* 0x000000d000007945 */ /* 0x000fe20003800200 */
[----:B--2---:R-:W-:-:S13]  /*2df0*/  ISETP.NE.AND P0, PT, R7, R0, PT ;  /* 0x000000000700720c */ /* 0x004fda0003f05270 */
[----:B------:R-:W-:Y:S05]  /*2e00*/  @P0 BRA `(.L_x_48) ;  /* 0x0000000000280947 */ /* 0x000fea0003800000 */
[----:B------:R-:W0:Y:S08]  /*2e10*/  LDC.64 R6, c[0x0][0x3b0] ;  /* 0x0000ec00ff067b82 */ /* 0x000e300000000a00 */
[----:B------:R-:W1:Y:S08]  /*2e20*/  LDC.64 R8, c[0x0][0x3a0] ;  /* 0x0000e800ff087b82 */ /* 0x000e700000000a00 */
[----:B----4-:R-:W2:Y:S01]  /*2e30*/  LDC.64 R10, c[0x0][0x388] ;  /* 0x0000e200ff0a7b82 */ /* 0x010ea20000000a00 */
[----:B0-----:R-:W-:-:S06]  /*2e40*/  IMAD.WIDE.U32 R6, R5, 0x4, R6 ;  /* 0x0000000405067825 */ /* 0x001fcc00078e0006 */
[----:B------:R-:W2:Y:S01]  /*2e50*/  LDG.E R7, desc[UR12][R6.64] ;  /* 0x0000000c06077981 */ /* 0x000ea2000c1e1900 */
[----:B-1----:R-:W-:-:S06]  /*2e60*/  IMAD.WIDE.U32 R4, R5, 0x4, R8 ;  /* 0x0000000405047825 */ /* 0x002fcc00078e0008 */
[----:B------:R-:W3:Y:S01]  /*2e70*/  LDG.E R5, desc[UR12][R4.64] ;  /* 0x0000000c04057981 */ /* 0x000ee2000c1e1900 */
[----:B--2---:R-:W-:-:S06]  /*2e80*/  IMAD.WIDE R8, R7, 0x4, R10 ;  /* 0x0000000407087825 */ /* 0x004fcc00078e020a */
[----:B------:R-:W3:Y:S02]  /*2e90*/  LDG.E R8, desc[UR12][R8.64] ;  /* 0x0000000c08087981 */ /* 0x000ee4000c1e1900 */
[----:B---3--:R-:W-:-:S07]  /*2ea0*/  FFMA R2, R5, R8, R2 ;  /* 0x0000000805027223 */ /* 0x008fce0000000002 */
.L_x_48:
[----:B------:R-:W-:Y:S05]  /*2eb0*/  BSYNC.RECONVERGENT B0 ;  /* 0x0000000000007941 */ /* 0x000fea0003800200 */
.L_x_43:
[----:B------:R-:W0:Y:S02]  /*2ec0*/  LDC.64 R4, c[0x0][0x3b8] ;  /* 0x0000ee00ff047b82 */ /* 0x000e240000000a00 */
[----:B0-----:R-:W-:-:S05]  /*2ed0*/  IMAD.WIDE R4, R0, 0x4, R4 ;  /* 0x0000000400047825 */ /* 0x001fca00078e0204 */
[----:B------:R-:W-:Y:S01]  /*2ee0*/  STG.E desc[UR12][R4.64], R2 ;  /* 0x0000000204007986 */ /* 0x000fe2000c10190c */
[----:B------:R-:W-:Y:S05]  /*2ef0*/  EXIT ;  /* 0x000000000000794d */ /* 0x000fea0003800000 */
.L_x_49:
[----:B------:R-:W-:-:S00]  /*2f00*/  BRA `(.L_x_49) ;  /* 0xfffffffc00fc7947 */ /* 0x000fc0000383ffff */
[----:B------:R-:W-:-:S00]  /*2f10*/  NOP ;  /* 0x0000000000007918 */ /* 0x000fc00000000000 */
        /* <DEDUP_REMOVED lines=14> */
.L_x_50:


//--------------------- .nv.shared.reserved.0     --------------------------
	.section	.nv.shared.reserved.0,"aw",@nobits
	.weak		__nv_reservedSMEM_offset_0_alias
	.size		__nv_reservedSMEM_offset_0_alias, 0, 64
	.other		__nv_reservedSMEM_offset_0_alias,@"STO_CUDA_RESERVED_SHARED STV_DEFAULT"
__nv_reservedSMEM_offset_0_alias:
	.zero		0
	.zero		64


//--------------------- .nv.constant0._Z18hybridSparseKernelPKfS0_PfPiS1_S2_S2_S1_iiiS2_ --------------------------
	.section	.nv.constant0._Z18hybridSparseKernelPKfS0_PfPiS1_S2_S2_S1_iiiS2_,"a",@progbits
	.sectionflags	@""
	.align	4
.nv.constant0._Z18hybridSparseKernelPKfS0_PfPiS1_S2_S2_S1_iiiS2_:
	.zero		984


//--------------------- SYMBOLS --------------------------

	.type		.nv.reservedSmem.offset0,@object
	.size		.nv.reservedSmem.offset0,0x4
